// auto-generated by cutlass_sweep.gemm — config: {"arch": "sm_90", "cluster_m": 1, "cluster_n": 1, "dtype": "tf32", "stages": 4, "tile_k": 128, "tile_m": 256, "tile_n": 64}
#include "cutlass/cutlass.h"
#include "cutlass/gemm/collective/collective_builder.hpp"
#include "cutlass/gemm/device/gemm_universal_adapter.h"
#include "cutlass/gemm/kernel/gemm_universal.hpp"
#include "cutlass/epilogue/collective/collective_builder.hpp"

using ElemA = cutlass::tfloat32_t;
using ElemB = cutlass::tfloat32_t;
using ElemCD = cutlass::tfloat32_t;
using Acc  = float;
using TileShape    = cute::Shape<cute::_256, cute::_64, cute::_128>;
using ClusterShape = cute::Shape<cute::_1, cute::_1, cute::_1>;

using CollectiveEpilogue = typename cutlass::epilogue::collective::CollectiveBuilder<
    cutlass::arch::Sm90, cutlass::arch::OpClassTensorOp,
    TileShape, ClusterShape,
    cutlass::epilogue::collective::EpilogueTileAuto,
    Acc, Acc,
    ElemCD, cutlass::layout::RowMajor, 128 / cutlass::sizeof_bits<ElemCD>::value,
    ElemCD, cutlass::layout::RowMajor, 128 / cutlass::sizeof_bits<ElemCD>::value,
    cutlass::epilogue::collective::EpilogueScheduleAuto
  >::CollectiveOp;

using CollectiveMainloop = typename cutlass::gemm::collective::CollectiveBuilder<
    cutlass::arch::Sm90, cutlass::arch::OpClassTensorOp,
    ElemA, cutlass::layout::RowMajor, 128 / cutlass::sizeof_bits<ElemA>::value,
    ElemB, cutlass::layout::ColumnMajor, 128 / cutlass::sizeof_bits<ElemB>::value,
    Acc,
    TileShape, ClusterShape,
    cutlass::gemm::collective::StageCount<4>,
    cutlass::gemm::collective::KernelScheduleAuto
  >::CollectiveOp;

using GemmKernel = cutlass::gemm::kernel::GemmUniversal<
    cute::Shape<int,int,int,int>,
    CollectiveMainloop,
    CollectiveEpilogue
>;
using Gemm = cutlass::gemm::device::GemmUniversalAdapter<GemmKernel>;

// Force the device kernel symbol into the cubin without needing a host main.
auto* _anchor = &cutlass::device_kernel<GemmKernel>;


// ===== COMPILED SASS (sm_90a) =====

	.target	sm_90a

	.elftype	@"ET_EXEC"


//--------------------- .note.nv.tkinfo           --------------------------
	.section	.note.nv.tkinfo,"",@"SHT_NOTE"
	.sectionflags	@"SHF_NOTE_NV_TKINFO"
	.tkinfo
        /*0018*/ 	.word	0x00000002
        /*0030*/ 	.string	""
        /*0030*/ 	.string	"ptxas"
        /*0030*/ 	.string	"Cuda compilation tools, release 13.0, V13.0.88"
        /*0030*/ 	.string	"Build cuda_13.0.r13.0/compiler.36424714_0"
        /*0030*/ 	.string	"-arch sm_90a -m 64 "



//--------------------- .note.nv.cuinfo           --------------------------
	.section	.note.nv.cuinfo,"",@"SHT_NOTE"
	.sectionflags	@"SHF_NOTE_NV_CUINFO"
        /*0018*/ 	.short	0x0002
        /*001a*/ 	.short	0x005a
        /*001c*/ 	.short	0x0082
	.zero		2


//--------------------- .nv.info                  --------------------------
	.section	.nv.info,"",@"SHT_CUDA_INFO"
	.align	4


	//----- nvinfo : EIATTR_REGCOUNT
	.align		4
        /*0000*/ 	.byte	0x04, 0x2f
        /*0002*/ 	.short	(.L_15 - .L_14)
	.align		4
.L_14:
        /*0004*/ 	.word	index@(_ZN7cutlass13device_kernelINS_4gemm6kernel13GemmUniversalIN4cute5tupleIJiiiiEEENS1_10collective13CollectiveMmaINS1_34MainloopSm90TmaGmmaWarpSpecializedILi4ENS5_IJNS4_1CILi1EEESB_SB_EEENS1_35KernelTmaWarpSpecializedCooperativeEEENS5_IJNSA_ILi256EEENSA_ILi64EEENSA_ILi128EEEEEENS_10tfloat32_tENS5_IJlSB_lEEESJ_SK_NS4_8TiledMMAINS4_8MMA_AtomIJNS4_4SM904GMMA29MMA_64x64x8_F32TF32TF32_SS_TNILNSO_7ScaleInE1ELSQ_1EEEEEENS4_6LayoutINS5_IJNSA_ILi2EEESB_SB_EEENS5_IJSB_NSA_ILi0EEESW_EEEEENS5_IJNS4_10UnderscoreESZ_SZ_EEEEENS4_13SM90_TMA_LOADENS4_14ComposedLayoutINS4_7SwizzleILi3ELi4ELi3EEENS4_18smem_ptr_flag_bitsILi32EEENST_INS5_IJNSA_ILi8EEENSA_ILi32EEEEEENS5_IJS19_SB_EEEEEEEvNS4_8identityES12_S1D_vS1E_EENS_8epilogue10collective6detail29Sm90TmaWarpSpecializedAdapterINS1H_15DefaultEpilogueISJ_SK_SK_NS1G_6thread17LinearCombinationISJ_Li1EffLNS1L_9ScaleType4KindE0ELNS_15FloatRoundStyleE2ESJ_EENS1_15EpilogueDefaultEEEEEvvEEEEvNT_6ParamsE)
        /*0008*/ 	.word	0x000000a8


	//----- nvinfo : EIATTR_FRAME_SIZE
	.align		4
.L_15:
        /*000c*/ 	.byte	0x04, 0x11
        /*000e*/ 	.short	(.L_17 - .L_16)
	.align		4
.L_16:
        /*0010*/ 	.word	index@(_ZN7cutlass13device_kernelINS_4gemm6kernel13GemmUniversalIN4cute5tupleIJiiiiEEENS1_10collective13CollectiveMmaINS1_34MainloopSm90TmaGmmaWarpSpecializedILi4ENS5_IJNS4_1CILi1EEESB_SB_EEENS1_35KernelTmaWarpSpecializedCooperativeEEENS5_IJNSA_ILi256EEENSA_ILi64EEENSA_ILi128EEEEEENS_10tfloat32_tENS5_IJlSB_lEEESJ_SK_NS4_8TiledMMAINS4_8MMA_AtomIJNS4_4SM904GMMA29MMA_64x64x8_F32TF32TF32_SS_TNILNSO_7ScaleInE1ELSQ_1EEEEEENS4_6LayoutINS5_IJNSA_ILi2EEESB_SB_EEENS5_IJSB_NSA_ILi0EEESW_EEEEENS5_IJNS4_10UnderscoreESZ_SZ_EEEEENS4_13SM90_TMA_LOADENS4_14ComposedLayoutINS4_7SwizzleILi3ELi4ELi3EEENS4_18smem_ptr_flag_bitsILi32EEENST_INS5_IJNSA_ILi8EEENSA_ILi32EEEEEENS5_IJS19_SB_EEEEEEEvNS4_8identityES12_S1D_vS1E_EENS_8epilogue10collective6detail29Sm90TmaWarpSpecializedAdapterINS1H_15DefaultEpilogueISJ_SK_SK_NS1G_6thread17LinearCombinationISJ_Li1EffLNS1L_9ScaleType4KindE0ELNS_15FloatRoundStyleE2ESJ_EENS1_15EpilogueDefaultEEEEEvvEEEEvNT_6ParamsE)
        /*0014*/ 	.word	0x00000000


	//----- nvinfo : EIATTR_MIN_STACK_SIZE
	.align		4
.L_17:
        /*0018*/ 	.byte	0x04, 0x12
        /*001a*/ 	.short	(.L_19 - .L_18)
	.align		4
.L_18:
        /*001c*/ 	.word	index@(_ZN7cutlass13device_kernelINS_4gemm6kernel13GemmUniversalIN4cute5tupleIJiiiiEEENS1_10collective13CollectiveMmaINS1_34MainloopSm90TmaGmmaWarpSpecializedILi4ENS5_IJNS4_1CILi1EEESB_SB_EEENS1_35KernelTmaWarpSpecializedCooperativeEEENS5_IJNSA_ILi256EEENSA_ILi64EEENSA_ILi128EEEEEENS_10tfloat32_tENS5_IJlSB_lEEESJ_SK_NS4_8TiledMMAINS4_8MMA_AtomIJNS4_4SM904GMMA29MMA_64x64x8_F32TF32TF32_SS_TNILNSO_7ScaleInE1ELSQ_1EEEEEENS4_6LayoutINS5_IJNSA_ILi2EEESB_SB_EEENS5_IJSB_NSA_ILi0EEESW_EEEEENS5_IJNS4_10UnderscoreESZ_SZ_EEEEENS4_13SM90_TMA_LOADENS4_14ComposedLayoutINS4_7SwizzleILi3ELi4ELi3EEENS4_18smem_ptr_flag_bitsILi32EEENST_INS5_IJNSA_ILi8EEENSA_ILi32EEEEEENS5_IJS19_SB_EEEEEEEvNS4_8identityES12_S1D_vS1E_EENS_8epilogue10collective6detail29Sm90TmaWarpSpecializedAdapterINS1H_15DefaultEpilogueISJ_SK_SK_NS1G_6thread17LinearCombinationISJ_Li1EffLNS1L_9ScaleType4KindE0ELNS_15FloatRoundStyleE2ESJ_EENS1_15EpilogueDefaultEEEEEvvEEEEvNT_6ParamsE)
        /*0020*/ 	.word	0x00000000
.L_19:


//--------------------- .nv.compat                --------------------------
	.section	.nv.compat,"",@"SHT_CUDA_COMPAT_INFO"
	.align	4
        /*0000*/ 	.byte	0x02, 0x09, 0x01, 0x00, 0x02, 0x02, 0x04, 0x00, 0x02, 0x05, 0x05, 0x00, 0x03, 0x07, 0x01, 0x01
        /*0010*/ 	.byte	0x02, 0x03, 0x01, 0x00, 0x02, 0x06, 0x01, 0x00, 0x04, 0x0b, 0x08, 0x00, 0x00, 0x00, 0x00, 0x00
        /*0020*/ 	.byte	0x00, 0x00, 0x00, 0x00


//--------------------- .nv.info._ZN7cutlass13device_kernelINS_4gemm6kernel13GemmUniversalIN4cute5tupleIJiiiiEEENS1_10collective13CollectiveMmaINS1_34MainloopSm90TmaGmmaWarpSpecializedILi4ENS5_IJNS4_1CILi1EEESB_SB_EEENS1_35KernelTmaWarpSpecializedCooperativeEEENS5_IJNSA_ILi256EEENSA_ILi64EEENSA_ILi128EEEEEENS_10tfloat32_tENS5_IJlSB_lEEESJ_SK_NS4_8TiledMMAINS4_8MMA_AtomIJNS4_4SM904GMMA29MMA_64x64x8_F32TF32TF32_SS_TNILNSO_7ScaleInE1ELSQ_1EEEEEENS4_6LayoutINS5_IJNSA_ILi2EEESB_SB_EEENS5_IJSB_NSA_ILi0EEESW_EEEEENS5_IJNS4_10UnderscoreESZ_SZ_EEEEENS4_13SM90_TMA_LOADENS4_14ComposedLayoutINS4_7SwizzleILi3ELi4ELi3EEENS4_18smem_ptr_flag_bitsILi32EEENST_INS5_IJNSA_ILi8EEENSA_ILi32EEEEEENS5_IJS19_SB_EEEEEEEvNS4_8identityES12_S1D_vS1E_EENS_8epilogue10collective6detail29Sm90TmaWarpSpecializedAdapterINS1H_15DefaultEpilogueISJ_SK_SK_NS1G_6thread17LinearCombinationISJ_Li1EffLNS1L_9ScaleType4KindE0ELNS_15FloatRoundStyleE2ESJ_EENS1_15EpilogueDefaultEEEEEvvEEEEvNT_6ParamsE --------------------------
	.section	.nv.info._ZN7cutlass13device_kernelINS_4gemm6kernel13GemmUniversalIN4cute5tupleIJiiiiEEENS1_10collective13CollectiveMmaINS1_34MainloopSm90TmaGmmaWarpSpecializedILi4ENS5_IJNS4_1CILi1EEESB_SB_EEENS1_35KernelTmaWarpSpecializedCooperativeEEENS5_IJNSA_ILi256EEENSA_ILi64EEENSA_ILi128EEEEEENS_10tfloat32_tENS5_IJlSB_lEEESJ_SK_NS4_8TiledMMAINS4_8MMA_AtomIJNS4_4SM904GMMA29MMA_64x64x8_F32TF32TF32_SS_TNILNSO_7ScaleInE1ELSQ_1EEEEEENS4_6LayoutINS5_IJNSA_ILi2EEESB_SB_EEENS5_IJSB_NSA_ILi0EEESW_EEEEENS5_IJNS4_10UnderscoreESZ_SZ_EEEEENS4_13SM90_TMA_LOADENS4_14ComposedLayoutINS4_7SwizzleILi3ELi4ELi3EEENS4_18smem_ptr_flag_bitsILi32EEENST_INS5_IJNSA_ILi8EEENSA_ILi32EEEEEENS5_IJS19_SB_EEEEEEEvNS4_8identityES12_S1D_vS1E_EENS_8epilogue10collective6detail29Sm90TmaWarpSpecializedAdapterINS1H_15DefaultEpilogueISJ_SK_SK_NS1G_6thread17LinearCombinationISJ_Li1EffLNS1L_9ScaleType4KindE0ELNS_15FloatRoundStyleE2ESJ_EENS1_15EpilogueDefaultEEEEEvvEEEEvNT_6ParamsE,"",@"SHT_CUDA_INFO"
	.sectionflags	@""
	.align	4


	//----- nvinfo : EIATTR_CUDA_API_VERSION
	.align		4
        /*0000*/ 	.byte	0x04, 0x37
        /*0002*/ 	.short	(.L_21 - .L_20)
.L_20:
        /*0004*/ 	.word	0x00000082


	//----- nvinfo : EIATTR_KPARAM_INFO
	.align		4
.L_21:
        /*0008*/ 	.byte	0x04, 0x17
        /*000a*/ 	.short	(.L_23 - .L_22)
.L_22:
        /*000c*/ 	.word	0x00000000
        /*0010*/ 	.short	0x0000
        /*0012*/ 	.short	0x0070
        /*0014*/ 	.byte	0x00, 0xf0, 0x01, 0x10


	//----- nvinfo : EIATTR_SPARSE_MMA_MASK
	.align		4
.L_23:
        /*0018*/ 	.byte	0x03, 0x50
        /*001a*/ 	.short	0x0000


	//----- nvinfo : EIATTR_MAXREG_COUNT
	.align		4
        /*001c*/ 	.byte	0x03, 0x1b
        /*001e*/ 	.short	0x00a8


	//----- nvinfo : EIATTR_NUM_BARRIERS
	.align		4
        /*0020*/ 	.byte	0x02, 0x4c
        /*0022*/ 	.byte	0x01
	.zero		1


	//----- nvinfo : EIATTR_EXTERNS
	.align		4
        /*0024*/ 	.byte	0x04, 0x0f
        /*0026*/ 	.short	(.L_25 - .L_24)


	//   ....[0]....
	.align		4
.L_24:
        /*0028*/ 	.word	index@(__assertfail)


	//----- nvinfo : EIATTR_MERCURY_ISA_VERSION
	.align		4
.L_25:
        /*002c*/ 	.byte	0x03, 0x5f
        /*002e*/ 	.short	0x0101


	//----- nvinfo : EIATTR_INT_WARP_WIDE_INSTR_OFFSETS
	.align		4
        /*0030*/ 	.byte	0x04, 0x31
        /*0032*/ 	.short	(.L_27 - .L_26)


	//   ....[0]....
.L_26:
        /*0034*/ 	.word	0x000003b0


	//   ....[1]....
        /*0038*/ 	.word	0x000003c0


	//   ....[2]....
        /*003c*/ 	.word	0x000004f0


	//----- nvinfo : EIATTR_COOP_GROUP_MASK_REGIDS
	.align		4
.L_27:
        /*0040*/ 	.byte	0x04, 0x29
        /*0042*/ 	.short	(.L_29 - .L_28)


	//   ....[0]....
.L_28:
        /*0044*/ 	.word	0xffffffff


	//   ....[1]....
        /*0048*/ 	.word	0xffffffff


	//   ....[2]....
        /*004c*/ 	.word	0xffffffff


	//   ....[3]....
        /*0050*/ 	.word	0xffffffff


	//   ....[4]....
        /*0054*/ 	.word	0xffffffff


	//----- nvinfo : EIATTR_COOP_GROUP_INSTR_OFFSETS
	.align		4
.L_29:
        /*0058*/ 	.byte	0x04, 0x28
        /*005a*/ 	.short	(.L_31 - .L_30)


	//   ....[0]....
.L_30:
        /*005c*/ 	.word	0x00000060


	//   ....[1]....
        /*0060*/ 	.word	0x00000070


	//   ....[2]....
        /*0064*/ 	.word	0x00000130


	//   ....[3]....
        /*0068*/ 	.word	0x000002c0


	//   ....[4]....
        /*006c*/ 	.word	0x00001200


	//----- nvinfo : EIATTR_REG_RECONFIG
	.align		4
.L_31:
        /*0070*/ 	.byte	0x01, 0x54
	.zero		2


	//----- nvinfo : EIATTR_SYSCALL_OFFSETS
	.align		4
        /*0074*/ 	.byte	0x04, 0x46
        /*0076*/ 	.short	(.L_33 - .L_32)


	//   ....[0]....
.L_32:
        /*0078*/ 	.word	0x000013f0


	//----- nvinfo : EIATTR_MBARRIER_INSTR_OFFSETS
	.align		4
.L_33:
        /*007c*/ 	.byte	0x04, 0x39
        /*007e*/ 	.short	(.L_35 - .L_34)


	//   ....[0]....
.L_34:
        /*0080*/ 	.word	0x00000230
        /*0084*/ 	.word	0x000000ff
        /*0088*/ 	.word	0x00000000
        /*008c*/ 	.short	0x0100
        /*008e*/ 	.byte	0x08
	.zero		1


	//   ....[1]....
        /*0090*/ 	.word	0x00000240
        /*0094*/ 	.word	0x000000ff
        /*0098*/ 	.word	0x00000020
        /*009c*/ 	.short	0x0100
        /*009e*/ 	.byte	0x08
	.zero		1


	//   ....[2]....
        /*00a0*/ 	.word	0x00000250
        /*00a4*/ 	.word	0x000000ff
        /*00a8*/ 	.word	0x00000008
        /*00ac*/ 	.short	0x0100
        /*00ae*/ 	.byte	0x08
	.zero		1


	//   ....[3]....
        /*00b0*/ 	.word	0x00000260
        /*00b4*/ 	.word	0x000000ff
        /*00b8*/ 	.word	0x00000028
        /*00bc*/ 	.short	0x0100
        /*00be*/ 	.byte	0x08
	.zero		1


	//   ....[4]....
        /*00c0*/ 	.word	0x00000270
        /*00c4*/ 	.word	0x000000ff
        /*00c8*/ 	.word	0x00000010
        /*00cc*/ 	.short	0x0100
        /*00ce*/ 	.byte	0x08
	.zero		1


	//   ....[5]....
        /*00d0*/ 	.word	0x00000280
        /*00d4*/ 	.word	0x000000ff
        /*00d8*/ 	.word	0x00000030
        /*00dc*/ 	.short	0x0100
        /*00de*/ 	.byte	0x08
	.zero		1


	//   ....[6]....
        /*00e0*/ 	.word	0x00000290
        /*00e4*/ 	.word	0x000000ff
        /*00e8*/ 	.word	0x00000018
        /*00ec*/ 	.short	0x0100
        /*00ee*/ 	.byte	0x08
	.zero		1


	//   ....[7]....
        /*00f0*/ 	.word	0x000002a0
        /*00f4*/ 	.word	0x000000ff
        /*00f8*/ 	.word	0x00000038
        /*00fc*/ 	.short	0x0100
        /*00fe*/ 	.byte	0x08
	.zero		1


	//   ....[8]....
        /*0100*/ 	.word	0x00000570
        /*0104*/ 	.word	0x000000ff
        /*0108*/ 	.word	0x00000050
        /*010c*/ 	.short	0x0100
        /*010e*/ 	.byte	0x08
	.zero		1


	//   ....[9]....
        /*0110*/ 	.word	0x000005d0
        /*0114*/ 	.word	0x000000ff
        /*0118*/ 	.word	0x00000058
        /*011c*/ 	.short	0x0100
        /*011e*/ 	.byte	0x08
	.zero		1


	//   ....[10]....
        /*0120*/ 	.word	0x00001470
        /*0124*/ 	.word	0x00000003
        /*0128*/ 	.word	0x00000000
        /*012c*/ 	.short	0x010a
        /*012e*/ 	.byte	0x3f
	.zero		1


	//   ....[11]....
        /*0130*/ 	.word	0x000014d0
        /*0134*/ 	.word	0x00000003
        /*0138*/ 	.word	0x00000000
        /*013c*/ 	.short	0x010a
        /*013e*/ 	.byte	0x3f
	.zero		1


	//   ....[12]....
        /*0140*/ 	.word	0x00002380
        /*0144*/ 	.word	0x000000ff
        /*0148*/ 	.word	0x00000000
        /*014c*/ 	.short	0x010a
        /*014e*/ 	.byte	0x04
	.zero		1


	//   ....[13]....
        /*0150*/ 	.word	0x000023c0
        /*0154*/ 	.word	0x000000ff
        /*0158*/ 	.word	0x00000000
        /*015c*/ 	.short	0x010a
        /*015e*/ 	.byte	0x04
	.zero		1


	//   ....[14]....
        /*0160*/ 	.word	0x00003160
        /*0164*/ 	.word	0x000000ff
        /*0168*/ 	.word	0x00000000
        /*016c*/ 	.short	0x0101
        /*016e*/ 	.byte	0x0b
	.zero		1


	//   ....[15]....
        /*0170*/ 	.word	0x00003320
        /*0174*/ 	.word	0x000000ff
        /*0178*/ 	.word	0x00000000
        /*017c*/ 	.short	0x0101
        /*017e*/ 	.byte	0x04
	.zero		1


	//   ....[16]....
        /*0180*/ 	.word	0x00008d10
        /*0184*/ 	.word	0x0000000e
        /*0188*/ 	.word	0x00000020
        /*018c*/ 	.short	0x010a
        /*018e*/ 	.byte	0x3f
	.zero		1


	//   ....[17]....
        /*0190*/ 	.word	0x000092f0
        /*0194*/ 	.word	0x00000005
        /*0198*/ 	.word	0x00000058
        /*019c*/ 	.short	0x0101
        /*019e*/ 	.byte	0x3f
	.zero		1


	//   ....[18]....
        /*01a0*/ 	.word	0x00009a00
        /*01a4*/ 	.word	0x00000007
        /*01a8*/ 	.word	0x00000000
        /*01ac*/ 	.short	0x010a
        /*01ae*/ 	.byte	0x3f
	.zero		1


	//   ....[19]....
        /*01b0*/ 	.word	0x00009a80
        /*01b4*/ 	.word	0x00000008
        /*01b8*/ 	.word	0x00000000
        /*01bc*/ 	.short	0x010a
        /*01be*/ 	.byte	0x3f
	.zero		1


	//   ....[20]....
        /*01c0*/ 	.word	0x00009b10
        /*01c4*/ 	.word	0x0000000b
        /*01c8*/ 	.word	0x00000000
        /*01cc*/ 	.short	0x010a
        /*01ce*/ 	.byte	0x3f
	.zero		1


	//   ....[21]....
        /*01d0*/ 	.word	0x00009ba0
        /*01d4*/ 	.word	0x00000003
        /*01d8*/ 	.word	0x00000000
        /*01dc*/ 	.short	0x010a
        /*01de*/ 	.byte	0x3f
	.zero		1


	//   ....[22]....
        /*01e0*/ 	.word	0x00009c00
        /*01e4*/ 	.word	0x00000003
        /*01e8*/ 	.word	0x00000000
        /*01ec*/ 	.short	0x010a
        /*01ee*/ 	.byte	0x3f
	.zero		1


	//   ....[23]....
        /*01f0*/ 	.word	0x00009c60
        /*01f4*/ 	.word	0x00000004
        /*01f8*/ 	.word	0x00000000
        /*01fc*/ 	.short	0x010a
        /*01fe*/ 	.byte	0x3f
	.zero		1


	//   ....[24]....
        /*0200*/ 	.word	0x00009d30
        /*0204*/ 	.word	0x0000000e
        /*0208*/ 	.word	0x00000020
        /*020c*/ 	.short	0x010a
        /*020e*/ 	.byte	0x3f
	.zero		1


	//   ....[25]....
        /*0210*/ 	.word	0x00009e00
        /*0214*/ 	.word	0x00000007
        /*0218*/ 	.word	0x00000000
        /*021c*/ 	.short	0x010a
        /*021e*/ 	.byte	0x3f
	.zero		1


	//   ....[26]....
        /*0220*/ 	.word	0x00009e50
        /*0224*/ 	.word	0x00000008
        /*0228*/ 	.word	0x00000000
        /*022c*/ 	.short	0x010a
        /*022e*/ 	.byte	0x3f
	.zero		1


	//   ....[27]....
        /*0230*/ 	.word	0x00009ea0
        /*0234*/ 	.word	0x0000000b
        /*0238*/ 	.word	0x00000000
        /*023c*/ 	.short	0x010a
        /*023e*/ 	.byte	0x3f
	.zero		1


	//----- nvinfo : EIATTR_NUM_MBARRIERS
	.align		4
.L_35:
        /*0240*/ 	.byte	0x03, 0x38
        /*0242*/ 	.short	0x000a


	//----- nvinfo : EIATTR_EXIT_INSTR_OFFSETS
	.align		4
        /*0244*/ 	.byte	0x04, 0x1c
        /*0246*/ 	.short	(.L_37 - .L_36)


	//   ....[0]....
.L_36:
        /*0248*/ 	.word	0x00000670


	//   ....[1]....
        /*024c*/ 	.word	0x00000f40


	//   ....[2]....
        /*0250*/ 	.word	0x000083f0


	//   ....[3]....
        /*0254*/ 	.word	0x00008a20


	//   ....[4]....
        /*0258*/ 	.word	0x00009bf0


	//----- nvinfo : EIATTR_MAX_THREADS
	.align		4
.L_37:
        /*025c*/ 	.byte	0x04, 0x05
        /*025e*/ 	.short	(.L_39 - .L_38)
.L_38:
        /*0260*/ 	.word	0x00000180
        /*0264*/ 	.word	0x00000001
        /*0268*/ 	.word	0x00000001


	//----- nvinfo : EIATTR_CRS_STACK_SIZE
	.align		4
.L_39:
        /*026c*/ 	.byte	0x04, 0x1e
        /*026e*/ 	.short	(.L_41 - .L_40)
.L_40:
        /*0270*/ 	.word	0x00000000


	//----- nvinfo : EIATTR_CBANK_PARAM_SIZE
	.align		4
.L_41:
        /*0274*/ 	.byte	0x03, 0x19
        /*0276*/ 	.short	0x0470


	//----- nvinfo : EIATTR_PARAM_CBANK
	.align		4
        /*0278*/ 	.byte	0x04, 0x0a
        /*027a*/ 	.short	(.L_43 - .L_42)
	.align		4
.L_42:
        /*027c*/ 	.word	index@(.nv.constant0._ZN7cutlass13device_kernelINS_4gemm6kernel13GemmUniversalIN4cute5tupleIJiiiiEEENS1_10collective13CollectiveMmaINS1_34MainloopSm90TmaGmmaWarpSpecializedILi4ENS5_IJNS4_1CILi1EEESB_SB_EEENS1_35KernelTmaWarpSpecializedCooperativeEEENS5_IJNSA_ILi256EEENSA_ILi64EEENSA_ILi128EEEEEENS_10tfloat32_tENS5_IJlSB_lEEESJ_SK_NS4_8TiledMMAINS4_8MMA_AtomIJNS4_4SM904GMMA29MMA_64x64x8_F32TF32TF32_SS_TNILNSO_7ScaleInE1ELSQ_1EEEEEENS4_6LayoutINS5_IJNSA_ILi2EEESB_SB_EEENS5_IJSB_NSA_ILi0EEESW_EEEEENS5_IJNS4_10UnderscoreESZ_SZ_EEEEENS4_13SM90_TMA_LOADENS4_14ComposedLayoutINS4_7SwizzleILi3ELi4ELi3EEENS4_18smem_ptr_flag_bitsILi32EEENST_INS5_IJNSA_ILi8EEENSA_ILi32EEEEEENS5_IJS19_SB_EEEEEEEvNS4_8identityES12_S1D_vS1E_EENS_8epilogue10collective6detail29Sm90TmaWarpSpecializedAdapterINS1H_15DefaultEpilogueISJ_SK_SK_NS1G_6thread17LinearCombinationISJ_Li1EffLNS1L_9ScaleType4KindE0ELNS_15FloatRoundStyleE2ESJ_EENS1_15EpilogueDefaultEEEEEvvEEEEvNT_6ParamsE)
        /*0280*/ 	.short	0x0210
        /*0282*/ 	.short	0x0470


	//----- nvinfo : EIATTR_SW_WAR
	.align		4
.L_43:
        /*0284*/ 	.byte	0x04, 0x36
        /*0286*/ 	.short	(.L_45 - .L_44)
.L_44:
        /*0288*/ 	.word	0x00000008
.L_45:


//--------------------- .nv.callgraph             --------------------------
	.section	.nv.callgraph,"",@"SHT_CUDA_CALLGRAPH"
	.align	4
	.sectionentsize	8
	.align		4
        /*0000*/ 	.word	0x00000000
	.align		4
        /*0004*/ 	.word	0xffffffff
	.align		4
        /*0008*/ 	.word	index@(_ZN7cutlass13device_kernelINS_4gemm6kernel13GemmUniversalIN4cute5tupleIJiiiiEEENS1_10collective13CollectiveMmaINS1_34MainloopSm90TmaGmmaWarpSpecializedILi4ENS5_IJNS4_1CILi1EEESB_SB_EEENS1_35KernelTmaWarpSpecializedCooperativeEEENS5_IJNSA_ILi256EEENSA_ILi64EEENSA_ILi128EEEEEENS_10tfloat32_tENS5_IJlSB_lEEESJ_SK_NS4_8TiledMMAINS4_8MMA_AtomIJNS4_4SM904GMMA29MMA_64x64x8_F32TF32TF32_SS_TNILNSO_7ScaleInE1ELSQ_1EEEEEENS4_6LayoutINS5_IJNSA_ILi2EEESB_SB_EEENS5_IJSB_NSA_ILi0EEESW_EEEEENS5_IJNS4_10UnderscoreESZ_SZ_EEEEENS4_13SM90_TMA_LOADENS4_14ComposedLayoutINS4_7SwizzleILi3ELi4ELi3EEENS4_18smem_ptr_flag_bitsILi32EEENST_INS5_IJNSA_ILi8EEENSA_ILi32EEEEEENS5_IJS19_SB_EEEEEEEvNS4_8identityES12_S1D_vS1E_EENS_8epilogue10collective6detail29Sm90TmaWarpSpecializedAdapterINS1H_15DefaultEpilogueISJ_SK_SK_NS1G_6thread17LinearCombinationISJ_Li1EffLNS1L_9ScaleType4KindE0ELNS_15FloatRoundStyleE2ESJ_EENS1_15EpilogueDefaultEEEEEvvEEEEvNT_6ParamsE)
	.align		4
        /*000c*/ 	.word	index@(__assertfail)
	.align		4
        /*0010*/ 	.word	0x00000000
	.align		4
        /*0014*/ 	.word	0xfffffffe
	.align		4
        /*0018*/ 	.word	0x00000000
	.align		4
        /*001c*/ 	.word	0xfffffffd
	.align		4
        /*0020*/ 	.word	0x00000000
	.align		4
        /*0024*/ 	.word	0xfffffffc


//--------------------- .nv.constant4             --------------------------
	.section	.nv.constant4,"a",@progbits
	.align	8
	.align		8
.nv.constant4:
        /*0000*/ 	.dword	__assertfail
	.align		8
        /*0008*/ 	.dword	__unnamed_1
	.align		8
        /*0010*/ 	.dword	_ZN39_INTERNAL_e9a228d3_4_k_cu_b8efeef4_60264cuda3std3__45__cpo5beginE
	.align		8
        /*0018*/ 	.dword	_ZN39_INTERNAL_e9a228d3_4_k_cu_b8efeef4_60264cuda3std3__45__cpo3endE
	.align		8
        /*0020*/ 	.dword	_ZN39_INTERNAL_e9a228d3_4_k_cu_b8efeef4_60264cuda3std3__45__cpo6cbeginE
	.align		8
        /*0028*/ 	.dword	_ZN39_INTERNAL_e9a228d3_4_k_cu_b8efeef4_60264cuda3std3__45__cpo4cendE
	.align		8
        /*0030*/ 	.dword	_ZN39_INTERNAL_e9a228d3_4_k_cu_b8efeef4_60264cuda3std3__441_GLOBAL__N__e9a228d3_4_k_cu_b8efeef4_60266ignoreE
	.align		8
        /*0038*/ 	.dword	_ZN39_INTERNAL_e9a228d3_4_k_cu_b8efeef4_60264cuda3std3__419piecewise_constructE
	.align		8
        /*0040*/ 	.dword	_ZN39_INTERNAL_e9a228d3_4_k_cu_b8efeef4_60264cuda3std3__48in_placeE
	.align		8
        /*0048*/ 	.dword	_ZN39_INTERNAL_e9a228d3_4_k_cu_b8efeef4_60264cuda3std6ranges3__45__cpo4swapE
	.align		8
        /*0050*/ 	.dword	_ZN39_INTERNAL_e9a228d3_4_k_cu_b8efeef4_60264cuda3std6ranges3__45__cpo9iter_moveE
	.align		8
        /*0058*/ 	.dword	_ZN39_INTERNAL_e9a228d3_4_k_cu_b8efeef4_60264cute7productE
	.align		8
        /*0060*/ 	.dword	_ZN39_INTERNAL_e9a228d3_4_k_cu_b8efeef4_60264cute1_E
	.align		8
        /*0068*/ 	.dword	$str$22
	.align		8
        /*0070*/ 	.dword	$str$23


//--------------------- .text._ZN7cutlass13device_kernelINS_4gemm6kernel13GemmUniversalIN4cute5tupleIJiiiiEEENS1_10collective13CollectiveMmaINS1_34MainloopSm90TmaGmmaWarpSpecializedILi4ENS5_IJNS4_1CILi1EEESB_SB_EEENS1_35KernelTmaWarpSpecializedCooperativeEEENS5_IJNSA_ILi256EEENSA_ILi64EEENSA_ILi128EEEEEENS_10tfloat32_tENS5_IJlSB_lEEESJ_SK_NS4_8TiledMMAINS4_8MMA_AtomIJNS4_4SM904GMMA29MMA_64x64x8_F32TF32TF32_SS_TNILNSO_7ScaleInE1ELSQ_1EEEEEENS4_6LayoutINS5_IJNSA_ILi2EEESB_SB_EEENS5_IJSB_NSA_ILi0EEESW_EEEEENS5_IJNS4_10UnderscoreESZ_SZ_EEEEENS4_13SM90_TMA_LOADENS4_14ComposedLayoutINS4_7SwizzleILi3ELi4ELi3EEENS4_18smem_ptr_flag_bitsILi32EEENST_INS5_IJNSA_ILi8EEENSA_ILi32EEEEEENS5_IJS19_SB_EEEEEEEvNS4_8identityES12_S1D_vS1E_EENS_8epilogue10collective6detail29Sm90TmaWarpSpecializedAdapterINS1H_15DefaultEpilogueISJ_SK_SK_NS1G_6thread17LinearCombinationISJ_Li1EffLNS1L_9ScaleType4KindE0ELNS_15FloatRoundStyleE2ESJ_EENS1_15EpilogueDefaultEEEEEvvEEEEvNT_6ParamsE --------------------------
	.section	.text._ZN7cutlass13device_kernelINS_4gemm6kernel13GemmUniversalIN4cute5tupleIJiiiiEEENS1_10collective13CollectiveMmaINS1_34MainloopSm90TmaGmmaWarpSpecializedILi4ENS5_IJNS4_1CILi1EEESB_SB_EEENS1_35KernelTmaWarpSpecializedCooperativeEEENS5_IJNSA_ILi256EEENSA_ILi64EEENSA_ILi128EEEEEENS_10tfloat32_tENS5_IJlSB_lEEESJ_SK_NS4_8TiledMMAINS4_8MMA_AtomIJNS4_4SM904GMMA29MMA_64x64x8_F32TF32TF32_SS_TNILNSO_7ScaleInE1ELSQ_1EEEEEENS4_6LayoutINS5_IJNSA_ILi2EEESB_SB_EEENS5_IJSB_NSA_ILi0EEESW_EEEEENS5_IJNS4_10UnderscoreESZ_SZ_EEEEENS4_13SM90_TMA_LOADENS4_14ComposedLayoutINS4_7SwizzleILi3ELi4ELi3EEENS4_18smem_ptr_flag_bitsILi32EEENST_INS5_IJNSA_ILi8EEENSA_ILi32EEEEEENS5_IJS19_SB_EEEEEEEvNS4_8identityES12_S1D_vS1E_EENS_8epilogue10collective6detail29Sm90TmaWarpSpecializedAdapterINS1H_15DefaultEpilogueISJ_SK_SK_NS1G_6thread17LinearCombinationISJ_Li1EffLNS1L_9ScaleType4KindE0ELNS_15FloatRoundStyleE2ESJ_EENS1_15EpilogueDefaultEEEEEvvEEEEvNT_6ParamsE,"ax",@progbits
	.align	128
.text._ZN7cutlass13device_kernelINS_4gemm6kernel13GemmUniversalIN4cute5tupleIJiiiiEEENS1_10collective13CollectiveMmaINS1_34MainloopSm90TmaGmmaWarpSpecializedILi4ENS5_IJNS4_1CILi1EEESB_SB_EEENS1_35KernelTmaWarpSpecializedCooperativeEEENS5_IJNSA_ILi256EEENSA_ILi64EEENSA_ILi128EEEEEENS_10tfloat32_tENS5_IJlSB_lEEESJ_SK_NS4_8TiledMMAINS4_8MMA_AtomIJNS4_4SM904GMMA29MMA_64x64x8_F32TF32TF32_SS_TNILNSO_7ScaleInE1ELSQ_1EEEEEENS4_6LayoutINS5_IJNSA_ILi2EEESB_SB_EEENS5_IJSB_NSA_ILi0EEESW_EEEEENS5_IJNS4_10UnderscoreESZ_SZ_EEEEENS4_13SM90_TMA_LOADENS4_14ComposedLayoutINS4_7SwizzleILi3ELi4ELi3EEENS4_18smem_ptr_flag_bitsILi32EEENST_INS5_IJNSA_ILi8EEENSA_ILi32EEEEEENS5_IJS19_SB_EEEEEEEvNS4_8identityES12_S1D_vS1E_EENS_8epilogue10collective6detail29Sm90TmaWarpSpecializedAdapterINS1H_15DefaultEpilogueISJ_SK_SK_NS1G_6thread17LinearCombinationISJ_Li1EffLNS1L_9ScaleType4KindE0ELNS_15FloatRoundStyleE2ESJ_EENS1_15EpilogueDefaultEEEEEvvEEEEvNT_6ParamsE:
        .type           _ZN7cutlass13device_kernelINS_4gemm6kernel13GemmUniversalIN4cute5tupleIJiiiiEEENS1_10collective13CollectiveMmaINS1_34MainloopSm90TmaGmmaWarpSpecializedILi4ENS5_IJNS4_1CILi1EEESB_SB_EEENS1_35KernelTmaWarpSpecializedCooperativeEEENS5_IJNSA_ILi256EEENSA_ILi64EEENSA_ILi128EEEEEENS_10tfloat32_tENS5_IJlSB_lEEESJ_SK_NS4_8TiledMMAINS4_8MMA_AtomIJNS4_4SM904GMMA29MMA_64x64x8_F32TF32TF32_SS_TNILNSO_7ScaleInE1ELSQ_1EEEEEENS4_6LayoutINS5_IJNSA_ILi2EEESB_SB_EEENS5_IJSB_NSA_ILi0EEESW_EEEEENS5_IJNS4_10UnderscoreESZ_SZ_EEEEENS4_13SM90_TMA_LOADENS4_14ComposedLayoutINS4_7SwizzleILi3ELi4ELi3EEENS4_18smem_ptr_flag_bitsILi32EEENST_INS5_IJNSA_ILi8EEENSA_ILi32EEEEEENS5_IJS19_SB_EEEEEEEvNS4_8identityES12_S1D_vS1E_EENS_8epilogue10collective6detail29Sm90TmaWarpSpecializedAdapterINS1H_15DefaultEpilogueISJ_SK_SK_NS1G_6thread17LinearCombinationISJ_Li1EffLNS1L_9ScaleType4KindE0ELNS_15FloatRoundStyleE2ESJ_EENS1_15EpilogueDefaultEEEEEvvEEEEvNT_6ParamsE,@function
        .size           _ZN7cutlass13device_kernelINS_4gemm6kernel13GemmUniversalIN4cute5tupleIJiiiiEEENS1_10collective13CollectiveMmaINS1_34MainloopSm90TmaGmmaWarpSpecializedILi4ENS5_IJNS4_1CILi1EEESB_SB_EEENS1_35KernelTmaWarpSpecializedCooperativeEEENS5_IJNSA_ILi256EEENSA_ILi64EEENSA_ILi128EEEEEENS_10tfloat32_tENS5_IJlSB_lEEESJ_SK_NS4_8TiledMMAINS4_8MMA_AtomIJNS4_4SM904GMMA29MMA_64x64x8_F32TF32TF32_SS_TNILNSO_7ScaleInE1ELSQ_1EEEEEENS4_6LayoutINS5_IJNSA_ILi2EEESB_SB_EEENS5_IJSB_NSA_ILi0EEESW_EEEEENS5_IJNS4_10UnderscoreESZ_SZ_EEEEENS4_13SM90_TMA_LOADENS4_14ComposedLayoutINS4_7SwizzleILi3ELi4ELi3EEENS4_18smem_ptr_flag_bitsILi32EEENST_INS5_IJNSA_ILi8EEENSA_ILi32EEEEEENS5_IJS19_SB_EEEEEEEvNS4_8identityES12_S1D_vS1E_EENS_8epilogue10collective6detail29Sm90TmaWarpSpecializedAdapterINS1H_15DefaultEpilogueISJ_SK_SK_NS1G_6thread17LinearCombinationISJ_Li1EffLNS1L_9ScaleType4KindE0ELNS_15FloatRoundStyleE2ESJ_EENS1_15EpilogueDefaultEEEEEvvEEEEvNT_6ParamsE,(.L_x_192 - _ZN7cutlass13device_kernelINS_4gemm6kernel13GemmUniversalIN4cute5tupleIJiiiiEEENS1_10collective13CollectiveMmaINS1_34MainloopSm90TmaGmmaWarpSpecializedILi4ENS5_IJNS4_1CILi1EEESB_SB_EEENS1_35KernelTmaWarpSpecializedCooperativeEEENS5_IJNSA_ILi256EEENSA_ILi64EEENSA_ILi128EEEEEENS_10tfloat32_tENS5_IJlSB_lEEESJ_SK_NS4_8TiledMMAINS4_8MMA_AtomIJNS4_4SM904GMMA29MMA_64x64x8_F32TF32TF32_SS_TNILNSO_7ScaleInE1ELSQ_1EEEEEENS4_6LayoutINS5_IJNSA_ILi2EEESB_SB_EEENS5_IJSB_NSA_ILi0EEESW_EEEEENS5_IJNS4_10UnderscoreESZ_SZ_EEEEENS4_13SM90_TMA_LOADENS4_14ComposedLayoutINS4_7SwizzleILi3ELi4ELi3EEENS4_18smem_ptr_flag_bitsILi32EEENST_INS5_IJNSA_ILi8EEENSA_ILi32EEEEEENS5_IJS19_SB_EEEEEEEvNS4_8identityES12_S1D_vS1E_EENS_8epilogue10collective6detail29Sm90TmaWarpSpecializedAdapterINS1H_15DefaultEpilogueISJ_SK_SK_NS1G_6thread17LinearCombinationISJ_Li1EffLNS1L_9ScaleType4KindE0ELNS_15FloatRoundStyleE2ESJ_EENS1_15EpilogueDefaultEEEEEvvEEEEvNT_6ParamsE)
        .other          _ZN7cutlass13device_kernelINS_4gemm6kernel13GemmUniversalIN4cute5tupleIJiiiiEEENS1_10collective13CollectiveMmaINS1_34MainloopSm90TmaGmmaWarpSpecializedILi4ENS5_IJNS4_1CILi1EEESB_SB_EEENS1_35KernelTmaWarpSpecializedCooperativeEEENS5_IJNSA_ILi256EEENSA_ILi64EEENSA_ILi128EEEEEENS_10tfloat32_tENS5_IJlSB_lEEESJ_SK_NS4_8TiledMMAINS4_8MMA_AtomIJNS4_4SM904GMMA29MMA_64x64x8_F32TF32TF32_SS_TNILNSO_7ScaleInE1ELSQ_1EEEEEENS4_6LayoutINS5_IJNSA_ILi2EEESB_SB_EEENS5_IJSB_NSA_ILi0EEESW_EEEEENS5_IJNS4_10UnderscoreESZ_SZ_EEEEENS4_13SM90_TMA_LOADENS4_14ComposedLayoutINS4_7SwizzleILi3ELi4ELi3EEENS4_18smem_ptr_flag_bitsILi32EEENST_INS5_IJNSA_ILi8EEENSA_ILi32EEEEEENS5_IJS19_SB_EEEEEEEvNS4_8identityES12_S1D_vS1E_EENS_8epilogue10collective6detail29Sm90TmaWarpSpecializedAdapterINS1H_15DefaultEpilogueISJ_SK_SK_NS1G_6thread17LinearCombinationISJ_Li1EffLNS1L_9ScaleType4KindE0ELNS_15FloatRoundStyleE2ESJ_EENS1_15EpilogueDefaultEEEEEvvEEEEvNT_6ParamsE,@"STO_CUDA_ENTRY STV_DEFAULT"
_ZN7cutlass13device_kernelINS_4gemm6kernel13GemmUniversalIN4cute5tupleIJiiiiEEENS1_10collective13CollectiveMmaINS1_34MainloopSm90TmaGmmaWarpSpecializedILi4ENS5_IJNS4_1CILi1EEESB_SB_EEENS1_35KernelTmaWarpSpecializedCooperativeEEENS5_IJNSA_ILi256EEENSA_ILi64EEENSA_ILi128EEEEEENS_10tfloat32_tENS5_IJlSB_lEEESJ_SK_NS4_8TiledMMAINS4_8MMA_AtomIJNS4_4SM904GMMA29MMA_64x64x8_F32TF32TF32_SS_TNILNSO_7ScaleInE1ELSQ_1EEEEEENS4_6LayoutINS5_IJNSA_ILi2EEESB_SB_EEENS5_IJSB_NSA_ILi0EEESW_EEEEENS5_IJNS4_10UnderscoreESZ_SZ_EEEEENS4_13SM90_TMA_LOADENS4_14ComposedLayoutINS4_7SwizzleILi3ELi4ELi3EEENS4_18smem_ptr_flag_bitsILi32EEENST_INS5_IJNSA_ILi8EEENSA_ILi32EEEEEENS5_IJS19_SB_EEEEEEEvNS4_8identityES12_S1D_vS1E_EENS_8epilogue10collective6detail29Sm90TmaWarpSpecializedAdapterINS1H_15DefaultEpilogueISJ_SK_SK_NS1G_6thread17LinearCombinationISJ_Li1EffLNS1L_9ScaleType4KindE0ELNS_15FloatRoundStyleE2ESJ_EENS1_15EpilogueDefaultEEEEEvvEEEEvNT_6ParamsE:
[----:B------:R-:W0:Y:S01]  /*0000*/  LDC R1, c[0x0][0x28] ;  /* 0x00000a00ff017b82 */ /* 0x000e220000000800 */
[----:B------:R-:W1:Y:S01]  /*0010*/  S2R R4, SR_TID.X ;  /* 0x0000000000047919 */ /* 0x000e620000002100 */
[----:B------:R-:W-:Y:S01]  /*0020*/  ELECT P0, URZ, PT ;  /* 0x00000000003f782f */ /* 0x000fe20003800000 */
[----:B------:R-:W-:Y:S01]  /*0030*/  BSSY B0, `(.L_x_0) ;  /* 0x000000f000007945 */ /* 0x000fe20003800000 */
[--C-:B-1----:R-:W-:Y:S02]  /*0040*/  SHF.R.U32.HI R0, RZ, 0x5, R4.reuse ;  /* 0x00000005ff007819 */ /* 0x102fe40000011604 */
[----:B------:R-:W-:-:S03]  /*0050*/  SHF.R.U32.HI R14, RZ, 0x7, R4 ;  /* 0x00000007ff0e7819 */ /* 0x000fc60000011604 */
[----:B------:R-:W1:Y:S04]  /*0060*/  SHFL.IDX PT, R5, R0, RZ, 0x1f ;  /* 0x00001fff00057589 */ /* 0x000e6800000e0000 */
[----:B------:R2:W3:Y:S01]  /*0070*/  SHFL.IDX PT, R10, R14, RZ, 0x1f ;  /* 0x00001fff0e0a7589 */ /* 0x0004e200000e0000 */
[----:B-1----:R-:W-:-:S13]  /*0080*/  ISETP.NE.OR P0, PT, R5, RZ, !P0 ;  /* 0x000000ff0500720c */ /* 0x002fda0004705670 */
[----:B0-23--:R-:W-:Y:S05]  /*0090*/  @P0 BRA `(.L_x_1) ;  /* 0x0000000000200947 */ /* 0x00dfea0003800000 */
[----:B------:R-:W-:Y:S02]  /*00a0*/  ULDC.64 UR4, c[0x0][0x198] ;  /* 0x0000660000047ab9 */ /* 0x000fe40000000a00 */
[----:B------:R-:W-:Y:S02]  /*00b0*/  UIADD3 UR6, UP0, UR4, 0xf0, URZ ;  /* 0x000000f004067890 */ /* 0x000fe4000ff1e03f */
[----:B------:R-:W-:Y:S02]  /*00c0*/  UIADD3 UR4, UP1, UR4, 0x1f0, URZ ;  /* 0x000001f004047890 */ /* 0x000fe4000ff3e03f */
[----:B------:R-:W-:Y:S02]  /*00d0*/  UIADD3.X UR7, URZ, UR5, URZ, UP0, !UPT ;  /* 0x000000053f077290 */ /* 0x000fe400087fe43f */
[----:B------:R-:W-:-:S07]  /*00e0*/  UIADD3.X UR5, URZ, UR5, URZ, UP1, !UPT ;  /* 0x000000053f057290 */ /* 0x000fce0008ffe43f */
[----:B------:R0:W-:Y:S02]  /*00f0*/  UTMACCTL.PF [UR6] ;  /* 0x00000000060079b9 */ /* 0x0001e40008040000 */
[----:B------:R0:W-:Y:S02]  /*0100*/  UTMACCTL.PF [UR4] ;  /* 0x00000000040079b9 */ /* 0x0001e40008040000 */
[----:B0-----:R-:W-:Y:S01]  /*0110*/  NOP ;  /* 0x0000000000007918 */ /* 0x001fe20000000000 */
.L_x_1:
[----:B------:R-:W-:Y:S05]  /*0120*/  BSYNC B0 ;  /* 0x0000000000007941 */ /* 0x000fea0003800000 */
.L_x_0:
[----:B------:R-:W0:Y:S02]  /*0130*/  SHFL.IDX PT, R2, R0, RZ, 0x1f ;  /* 0x00001fff00027589 */ /* 0x000e2400000e0000 */
[----:B0-----:R-:W-:-:S13]  /*0140*/  ISETP.NE.AND P0, PT, R2, RZ, PT ;  /* 0x000000ff0200720c */ /* 0x001fda0003f05270 */
[----:B------:R-:W-:Y:S05]  /*0150*/  @P0 BRA `(.L_x_2) ;  /* 0x0000000000580947 */ /* 0x000fea0003800000 */
[----:B------:R-:W0:Y:S01]  /*0160*/  S2UR UR8, SR_CgaCtaId ;  /* 0x00000000000879c3 */ /* 0x000e220000008800 */
[----:B------:R-:W-:Y:S01]  /*0170*/  UMOV UR4, 0x400 ;  /* 0x0000040000047882 */ /* 0x000fe20000000000 */
[----:B------:R-:W-:Y:S01]  /*0180*/  UMOV UR5, 0x1 ;  /* 0x0000000100057882 */ /* 0x000fe20000000000 */
[----:B------:R-:W-:Y:S01]  /*0190*/  UMOV UR6, 0x100 ;  /* 0x0000010000067882 */ /* 0x000fe20000000000 */
[----:B------:R-:W-:Y:S01]  /*01a0*/  ELECT P0, URZ, PT ;  /* 0x00000000003f782f */ /* 0x000fe20003800000 */
[----:B------:R-:W-:-:S04]  /*01b0*/  UIADD3 UR6, -UR6, 0x100000, URZ ;  /* 0x0010000006067890 */ /* 0x000fc8000fffe13f */
[----:B------:R-:W-:Y:S02]  /*01c0*/  USHF.L.U32 UR7, UR6, 0xb, URZ ;  /* 0x0000000b06077899 */ /* 0x000fe4000800063f */
[----:B------:R-:W-:Y:S02]  /*01d0*/  USHF.L.U32 UR6, UR6, 0x1, URZ ;  /* 0x0000000106067899 */ /* 0x000fe4000800063f */
[----:B0-----:R-:W-:Y:S02]  /*01e0*/  ULEA UR8, UR8, UR4, 0x18 ;  /* 0x0000000408087291 */ /* 0x001fe4000f8ec03f */
[----:B------:R-:W-:-:S04]  /*01f0*/  UIADD3 UR4, -UR5, 0x100000, URZ ;  /* 0x0010000005047890 */ /* 0x000fc8000fffe13f */
[----:B------:R-:W-:Y:S02]  /*0200*/  USHF.L.U32 UR5, UR4, 0xb, URZ ;  /* 0x0000000b04057899 */ /* 0x000fe4000800063f */
[----:B------:R-:W-:Y:S01]  /*0210*/  USHF.L.U32 UR4, UR4, 0x1, URZ ;  /* 0x0000000104047899 */ /* 0x000fe2000800063f */
[----:B------:R-:W0:Y:S11]  /*0220*/  FENCE.VIEW.ASYNC.S ;  /* 0x00000000000073c6 */ /* 0x000e360000000000 */
[----:B0-----:R0:W1:Y:S01]  /*0230*/  SYNCS.EXCH.64 URZ, [UR8], UR4 ;  /* 0x00000004083f75b2 */ /* 0x0010620008000100 */
[----:B------:R0:W2:Y:S01]  /*0240*/  SYNCS.EXCH.64 URZ, [UR8+0x20], UR6 ;  /* 0x00002006083f75b2 */ /* 0x0000a20008000100 */
[----:B------:R0:W3:Y:S01]  /*0250*/  SYNCS.EXCH.64 URZ, [UR8+0x8], UR4 ;  /* 0x00000804083f75b2 */ /* 0x0000e20008000100 */
[----:B------:R0:W4:Y:S01]  /*0260*/  SYNCS.EXCH.64 URZ, [UR8+0x28], UR6 ;  /* 0x00002806083f75b2 */ /* 0x0001220008000100 */
[----:B------:R0:W0:Y:S01]  /*0270*/  SYNCS.EXCH.64 URZ, [UR8+0x10], UR4 ;  /* 0x00001004083f75b2 */ /* 0x0000220008000100 */
[----:B------:R0:W0:Y:S01]  /*0280*/  SYNCS.EXCH.64 URZ, [UR8+0x30], UR6 ;  /* 0x00003006083f75b2 */ /* 0x0000220008000100 */
[----:B------:R0:W0:Y:S01]  /*0290*/  SYNCS.EXCH.64 URZ, [UR8+0x18], UR4 ;  /* 0x00001804083f75b2 */ /* 0x0000220008000100 */
[----:B------:R0:W0:Y:S01]  /*02a0*/  SYNCS.EXCH.64 URZ, [UR8+0x38], UR6 ;  /* 0x00003806083f75b2 */ /* 0x0000220008000100 */
[----:B------:R-:W-:Y:S01]  /*02b0*/  NOP ;  /* 0x0000000000007918 */ /* 0x000fe20000000000 */
.L_x_2:
[----:B------:R-:W5:Y:S01]  /*02c0*/  SHFL.IDX PT, R0, R0, RZ, 0x1f ;  /* 0x00001fff00007589 */ /* 0x000f6200000e0000 */
[----:B------:R-:W-:Y:S01]  /*02d0*/  ELECT P0, URZ, PT ;  /* 0x00000000003f782f */ /* 0x000fe20003800000 */
[----:B------:R-:W1:Y:S01]  /*02e0*/  LDC R2, c[0x0][0x65c] ;  /* 0x00019700ff027b82 */ /* 0x000e620000000800 */
[----:B0-----:R-:W-:Y:S01]  /*02f0*/  UMOV UR4, 0x20 ;  /* 0x0000002000047882 */ /* 0x001fe20000000000 */
[----:B------:R-:W0:Y:S01]  /*0300*/  S2R R3, SR_CTAID.Y ;  /* 0x0000000000037919 */ /* 0x000e220000002600 */
[----:B------:R-:W-:Y:S01]  /*0310*/  NOP ;  /* 0x0000000000007918 */ /* 0x000fe20000000000 */
[----:B------:R-:W-:Y:S01]  /*0320*/  ISETP.NE.AND P2, PT, R10, RZ, PT ;  /* 0x000000ff0a00720c */ /* 0x000fe20003f45270 */
[----:B------:R-:W-:Y:S01]  /*0330*/  NOP ;  /* 0x0000000000007918 */ /* 0x000fe20000000000 */
[----:B------:R-:W2:Y:S01]  /*0340*/  S2R R6, SR_CTAID.X ;  /* 0x0000000000067919 */ /* 0x000ea20000002500 */
[----:B------:R-:W-:Y:S02]  /*0350*/  LOP3.LUT R7, R7, 0xfffff7ff, RZ, 0xc0, !PT ;  /* 0xfffff7ff07077812 */ /* 0x000fe400078ec0ff */
[----:B-----5:R-:W-:-:S02]  /*0360*/  ISETP.NE.OR P0, PT, R0, RZ, !P0 ;  /* 0x000000ff0000720c */ /* 0x020fc40004705670 */
[----:B-1----:R-:W-:Y:S02]  /*0370*/  ISETP.NE.AND P3, PT, R2, 0x1, PT ;  /* 0x000000010200780c */ /* 0x002fe40003f65270 */
[----:B------:R-:W-:-:S04]  /*0380*/  SHF.R.S32.HI R0, RZ, 0x1f, R5 ;  /* 0x0000001fff007819 */ /* 0x000fc80000011405 */
[----:B------:R-:W-:-:S04]  /*0390*/  LEA.HI R0, R0, R5, RZ, 0x2 ;  /* 0x0000000500007211 */ /* 0x000fc800078f10ff */
[----:B------:R-:W-:Y:S01]  /*03a0*/  LOP3.LUT R0, R0, 0xfffffffc, RZ, 0xc0, !PT ;  /* 0xfffffffc00007812 */ /* 0x000fe200078ec0ff */
[----:B------:R-:W-:Y:S01]  /*03b0*/  VOTEU.ALL UP0, P0 ;  /* 0x00000000003f7886 */ /* 0x000fe20000000000 */
[----:B------:R-:W-:Y:S01]  /*03c0*/  VOTEU.ALL UP1, P0 ;  /* 0x00000000003f7886 */ /* 0x000fe20000020000 */
[----:B------:R-:W2:Y:S01]  /*03d0*/  @P3 LDC R17, c[0x0][0x10] ;  /* 0x00000400ff113b82 */ /* 0x000ea20000000800 */
[----:B------:R-:W-:Y:S01]  /*03e0*/  @P3 LOP3.LUT R7, R7, 0x800, RZ, 0xfc, !PT ;  /* 0x0000080007073812 */ /* 0x000fe200078efcff */
[----:B------:R-:W-:Y:S01]  /*03f0*/  IMAD.IADD R0, R5, 0x1, -R0 ;  /* 0x0000000105007824 */ /* 0x000fe200078e0a00 */
[----:B------:R-:W-:Y:S01]  /*0400*/  @!UP0 UMOV UR6, 0x400 ;  /* 0x0000040000068882 */ /* 0x000fe20000000000 */
[----:B------:R-:W-:-:S04]  /*0410*/  @!UP0 UIADD3 UR4, -UR4, 0x100000, URZ ;  /* 0x0010000004048890 */ /* 0x000fc8000fffe13f */
[----:B------:R-:W-:Y:S02]  /*0420*/  @!UP0 USHF.L.U32 UR5, UR4, 0xb, URZ ;  /* 0x0000000b04058899 */ /* 0x000fe4000800063f */
[----:B------:R-:W-:Y:S01]  /*0430*/  @!UP0 USHF.L.U32 UR4, UR4, 0x1, URZ ;  /* 0x0000000104048899 */ /* 0x000fe2000800063f */
[----:B0-----:R-:W-:Y:S01]  /*0440*/  @P3 IMAD.MOV.U32 R8, RZ, RZ, R3 ;  /* 0x000000ffff083224 */ /* 0x001fe200078e0003 */
[----:B------:R-:W-:Y:S01]  /*0450*/  ISETP.NE.AND P1, PT, R0, 0x3, PT ;  /* 0x000000030000780c */ /* 0x000fe20003f25270 */
[----:B------:R-:W0:Y:S01]  /*0460*/  @!UP0 S2UR UR7, SR_CgaCtaId ;  /* 0x00000000000789c3 */ /* 0x000e220000008800 */
[----:B------:R-:W-:Y:S02]  /*0470*/  @P3 IMAD.MOV.U32 R9, RZ, RZ, RZ ;  /* 0x000000ffff093224 */ /* 0x000fe400078e00ff */
[----:B------:R-:W-:Y:S02]  /*0480*/  IMAD.MOV.U32 R7, RZ, RZ, RZ ;  /* 0x000000ffff077224 */ /* 0x000fe400078e00ff */
[----:B------:R-:W-:-:S03]  /*0490*/  @P3 IMAD.MOV.U32 R5, RZ, RZ, RZ ;  /* 0x000000ffff053224 */ /* 0x000fc600078e00ff */
[----:B------:R-:W1:Y:S01]  /*04a0*/  @!P3 LDC R11, c[0x0][0xc] ;  /* 0x00000300ff0bbb82 */ /* 0x000e620000000800 */
[----:B--2---:R-:W-:-:S04]  /*04b0*/  @P3 IMAD.WIDE.U32 R16, R6, R17, R8 ;  /* 0x0000001106103225 */ /* 0x004fc800078e0008 */
[----:B------:R-:W-:Y:S01]  /*04c0*/  @P3 IMAD.IADD R17, R17, 0x1, R5 ;  /* 0x0000000111113824 */ /* 0x000fe200078e0205 */
[----:B------:R-:W-:Y:S01]  /*04d0*/  LOP3.LUT R5, R4, 0x7f, RZ, 0xc0, !PT ;  /* 0x0000007f04057812 */ /* 0x000fe200078ec0ff */
[----:B0-----:R-:W-:Y:S01]  /*04e0*/  @!UP0 ULEA UR8, UR7, UR6, 0x18 ;  /* 0x0000000607088291 */ /* 0x001fe2000f8ec03f */
[----:B------:R-:W-:Y:S02]  /*04f0*/  VOTEU.ALL UP0, P0 ;  /* 0x00000000003f7886 */ /* 0x000fe40000000000 */
[----:B------:R-:W-:Y:S01]  /*0500*/  ULDC UR6, c[0x0][0xc] ;  /* 0x0000030000067ab9 */ /* 0x000fe20000000800 */
[----:B------:R-:W-:Y:S01]  /*0510*/  ISETP.EQ.OR P0, PT, R0, RZ, !P1 ;  /* 0x000000ff0000720c */ /* 0x000fe20004f02670 */
[----:B------:R-:W-:-:S03]  /*0520*/  ULDC UR7, c[0x0][0x10] ;  /* 0x0000040000077ab9 */ /* 0x000fc60000000800 */
[C---:B------:R-:W-:Y:S01]  /*0530*/  ISETP.EQ.AND P0, PT, R10.reuse, RZ, P0 ;  /* 0x000000ff0a00720c */ /* 0x040fe20000702270 */
[----:B------:R-:W-:Y:S02]  /*0540*/  VIADD R10, R10, 0xffffffff ;  /* 0xffffffff0a0a7836 */ /* 0x000fe40000000000 */
[----:B-1----:R-:W-:Y:S01]  /*0550*/  @!P3 IMAD.WIDE.U32 R8, R11, R3, R6 ;  /* 0x000000030b08b225 */ /* 0x002fe200078e0006 */
[----:B------:R-:W0:Y:S02]  /*0560*/  FENCE.VIEW.ASYNC.S ;  /* 0x00000000000073c6 */ /* 0x000e240000000000 */
[----:B0-----:R-:W3:Y:S01]  /*0570*/  @!UP0 SYNCS.EXCH.64 URZ, [UR8+0x50], UR4 ;  /* 0x00005004083f85b2 */ /* 0x001ee20008000100 */
[----:B------:R-:W-:Y:S02]  /*0580*/  SEL R18, RZ, 0x1, !P0 ;  /* 0x00000001ff127807 */ /* 0x000fe40004000000 */
[----:B------:R-:W-:Y:S01]  /*0590*/  ISETP.GE.U32.AND P1, PT, R10, 0x2, PT ;  /* 0x000000020a00780c */ /* 0x000fe20003f26070 */
[----:B------:R-:W-:-:S02]  /*05a0*/  @!P3 IMAD.MOV.U32 R16, RZ, RZ, R8 ;  /* 0x000000ffff10b224 */ /* 0x000fc400078e0008 */
[----:B------:R-:W-:Y:S01]  /*05b0*/  @!P3 IMAD.MOV.U32 R17, RZ, RZ, R9 ;  /* 0x000000ffff11b224 */ /* 0x000fe200078e0009 */
[----:B------:R-:W-:Y:S01]  /*05c0*/  SEL R18, R18, 0x2, P1 ;  /* 0x0000000212127807 */ /* 0x000fe20000800000 */
[----:B------:R0:W3:Y:S01]  /*05d0*/  @!UP1 SYNCS.EXCH.64 URZ, [UR8+0x58], UR4 ;  /* 0x00005804083f95b2 */ /* 0x0000e20008000100 */
[----:B------:R-:W-:Y:S01]  /*05e0*/  NOP ;  /* 0x0000000000007918 */ /* 0x000fe20000000000 */
[----:B0-----:R-:W-:-:S03]  /*05f0*/  UIMAD.WIDE.U32 UR4, UR6, UR7, URZ ;  /* 0x00000007060472a5 */ /* 0x001fc6000f8e003f */
[----:B------:R-:W-:Y:S02]  /*0600*/  ULDC UR6, c[0x0][0x14] ;  /* 0x0000050000067ab9 */ /* 0x000fe40000000800 */
[----:B------:R-:W-:Y:S02]  /*0610*/  UIMAD.WIDE.U32 UR38, UR4, UR6, URZ ;  /* 0x00000006042672a5 */ /* 0x000fe4000f8e003f */
[----:B------:R-:W-:-:S04]  /*0620*/  UIMAD UR37, UR5, UR6, URZ ;  /* 0x00000006052572a4 */ /* 0x000fc8000f8e023f */
[----:B------:R-:W-:Y:S01]  /*0630*/  UIADD3 UR37, UR39, UR37, URZ ;  /* 0x0000002527257290 */ /* 0x000fe2000fffe03f */
[----:B---34-:R-:W-:Y:S06]  /*0640*/  BAR.SYNC.DEFER_BLOCKING 0x0 ;  /* 0x0000000000007b1d */ /* 0x018fec0000010000 */
[----:B------:R-:W-:Y:S05]  /*0650*/  @!P2 BRA `(.L_x_3) ;  /* 0x0000007c0068a947 */ /* 0x000fea0003800000 */
[----:B------:R-:W-:-:S13]  /*0660*/  ISETP.GT.U32.AND P0, PT, R10, 0x1, PT ;  /* 0x000000010a00780c */ /* 0x000fda0003f04070 */
[----:B------:R-:W-:Y:S05]  /*0670*/  @P0 EXIT ;  /* 0x000000000000094d */ /* 0x000fea0003800000 */
[----:B------:R-:W-:Y:S01]  /*0680*/  ULDC.64 UR4, c[0x0][0x650] ;  /* 0x0001940000047ab9 */ /* 0x000fe20000000a00 */
[----:B------:R-:W-:Y:S01]  /*0690*/  PRMT R0, RZ, 0x7610, R0 ;  /* 0x00007610ff007816 */ /* 0x000fe20000000000 */
[----:B------:R-:W-:Y:S01]  /*06a0*/  IMAD.MOV.U32 R111, RZ, RZ, -0x1 ;  /* 0xffffffffff6f7424 */ /* 0x000fe200078e00ff */
[----:B------:R-:W-:Y:S01]  /*06b0*/  ISETP.GE.U32.AND P0, PT, R16, UR4, PT ;  /* 0x0000000410007c0c */ /* 0x000fe2000bf06070 */
[----:B------:R-:W-:Y:S02]  /*06c0*/  IMAD.MOV.U32 R101, RZ, RZ, -0x1 ;  /* 0xffffffffff657424 */ /* 0x000fe400078e00ff */
[----:B------:R-:W-:Y:S01]  /*06d0*/  IMAD.MOV.U32 R19, RZ, RZ, -0x1 ;  /* 0xffffffffff137424 */ /* 0x000fe200078e00ff */
[----:B------:R-:W-:-:S13]  /*06e0*/  ISETP.GE.U32.AND.EX P0, PT, R17, UR5, PT, P0 ;  /* 0x0000000511007c0c */ /* 0x000fda000bf06100 */
[----:B------:R-:W-:Y:S05]  /*06f0*/  @P0 BRA `(.L_x_4) ;  /* 0x0000000400580947 */ /* 0x000fea0003800000 */
[----:B------:R-:W0:Y:S01]  /*0700*/  LDC.64 R20, c[0x0][0x628] ;  /* 0x00018a00ff147b82 */ /* 0x000e220000000a00 */
[----:B------:R-:W-:Y:S02]  /*0710*/  IMAD.MOV.U32 R8, RZ, RZ, R16 ;  /* 0x000000ffff087224 */ /* 0x000fe400078e0010 */
[----:B------:R-:W-:-:S05]  /*0720*/  IMAD.MOV.U32 R9, RZ, RZ, R17 ;  /* 0x000000ffff097224 */ /* 0x000fca00078e0011 */
[----:B------:R-:W1:Y:S08]  /*0730*/  LDC R0, c[0x0][0x630] ;  /* 0x00018c00ff007b82 */ /* 0x000e700000000800 */
[----:B------:R-:W2:Y:S01]  /*0740*/  LDC.64 R22, c[0x0][0x620] ;  /* 0x00018800ff167b82 */ /* 0x000ea20000000a00 */
[----:B0-----:R-:W-:-:S04]  /*0750*/  ISETP.NE.U32.AND P0, PT, R20, RZ, PT ;  /* 0x000000ff1400720c */ /* 0x001fc80003f05070 */
[----:B------:R-:W-:-:S13]  /*0760*/  ISETP.NE.AND.EX P0, PT, R21, RZ, PT, P0 ;  /* 0x000000ff1500720c */ /* 0x000fda0003f05300 */
[----:B-12---:R-:W-:Y:S05]  /*0770*/  @!P0 BRA `(.L_x_5) ;  /* 0x0000000000288947 */ /* 0x006fea0003800000 */
[----:B------:R-:W0:Y:S02]  /*0780*/  LDC R13, c[0x0][0x634] ;  /* 0x00018d00ff0d7b82 */ /* 0x000e240000000800 */
[----:B0-----:R-:W-:-:S05]  /*0790*/  IADD3 R13, P0, R16, R13, RZ ;  /* 0x0000000d100d7210 */ /* 0x001fca0007f1e0ff */
[----:B------:R-:W-:-:S04]  /*07a0*/  IMAD.X R15, RZ, RZ, R17, P0 ;  /* 0x000000ffff0f7224 */ /* 0x000fc800000e0611 */
[----:B------:R-:W-:-:S04]  /*07b0*/  IMAD.WIDE.U32 R8, R15, R20, RZ ;  /* 0x000000140f087225 */ /* 0x000fc800078e00ff */
[----:B------:R-:W-:-:S04]  /*07c0*/  IMAD.WIDE.U32 R10, P0, R13, R21, R8 ;  /* 0x000000150d0a7225 */ /* 0x000fc80007800008 */
[----:B------:R-:W-:-:S04]  /*07d0*/  IMAD.WIDE.U32 R8, R13, R20, RZ ;  /* 0x000000140d087225 */ /* 0x000fc800078e00ff */
[----:B------:R-:W-:Y:S01]  /*07e0*/  IMAD.X R13, RZ, RZ, RZ, P0 ;  /* 0x000000ffff0d7224 */ /* 0x000fe200000e06ff */
[----:B------:R-:W-:Y:S01]  /*07f0*/  IADD3 RZ, P0, R9, R10, RZ ;  /* 0x0000000a09ff7210 */ /* 0x000fe20007f1e0ff */
[----:B------:R-:W-:-:S04]  /*0800*/  IMAD.MOV.U32 R12, RZ, RZ, R11 ;  /* 0x000000ffff0c7224 */ /* 0x000fc800078e000b */
[----:B------:R-:W-:-:S08]  /*0810*/  IMAD.WIDE.U32.X R8, R15, R21, R12, P0 ;  /* 0x000000150f087225 */ /* 0x000fd000000e040c */
.L_x_5:
[-CC-:B------:R-:W-:Y:S01]  /*0820*/  SHF.R.U64 R25, R8, R0.reuse, R9.reuse ;  /* 0x0000000008197219 */ /* 0x180fe20000001209 */
[----:B------:R-:W0:Y:S01]  /*0830*/  LDC R12, c[0x0][0x618] ;  /* 0x00018600ff0c7b82 */ /* 0x000e220000000800 */
[----:B------:R-:W-:Y:S01]  /*0840*/  SHF.R.U32.HI R7, RZ, R0, R9 ;  /* 0x00000000ff077219 */ /* 0x000fe20000011609 */
[----:B------:R-:W-:Y:S01]  /*0850*/  ULDC UR4, c[0x0][0x150] ;  /* 0x0000540000047ab9 */ /* 0x000fe20000000800 */
[----:B------:R-:W-:Y:S02]  /*0860*/  IADD3 R11, P0, RZ, -R25, RZ ;  /* 0x80000019ff0b7210 */ /* 0x000fe40007f1e0ff */
[----:B------:R-:W-:-:S03]  /*0870*/  I2FP.F32.U32 R0, R6 ;  /* 0x0000000600007245 */ /* 0x000fc60000201000 */
[----:B------:R-:W1:Y:S01]  /*0880*/  LDC.64 R30, c[0x0][0x640] ;  /* 0x00019000ff1e7b82 */ /* 0x000e620000000a00 */
[----:B------:R-:W-:Y:S02]  /*0890*/  IMAD.X R13, RZ, RZ, ~R7, P0 ;  /* 0x000000ffff0d7224 */ /* 0x000fe400000e0e07 */
[----:B------:R-:W-:Y:S01]  /*08a0*/  FMUL R0, R0, UR4 ;  /* 0x0000000400007c20 */ /* 0x000fe20008400000 */
[----:B------:R-:W-:Y:S01]  /*08b0*/  IMAD.WIDE.U32 R8, R11, R22, R16 ;  /* 0x000000160b087225 */ /* 0x000fe200078e0010 */
[----:B------:R-:W-:-:S03]  /*08c0*/  ULDC UR4, c[0x0][0x154] ;  /* 0x0000550000047ab9 */ /* 0x000fc60000000800 */
[----:B------:R-:W-:Y:S01]  /*08d0*/  IMAD R10, R13, R22, RZ ;  /* 0x000000160d0a7224 */ /* 0x000fe200078e02ff */
[----:B------:R-:W2:Y:S01]  /*08e0*/  LDC R7, c[0x0][0x144] ;  /* 0x00005100ff077b82 */ /* 0x000ea20000000800 */
[----:B------:R-:W3:Y:S02]  /*08f0*/  F2I.U32.TRUNC.NTZ R0, R0 ;  /* 0x0000000000007305 */ /* 0x000ee4000020f000 */
[----:B------:R-:W-:-:S04]  /*0900*/  IMAD R11, R11, R23, R10 ;  /* 0x000000170b0b7224 */ /* 0x000fc800078e020a */
[----:B------:R-:W-:Y:S01]  /*0910*/  IMAD.IADD R9, R9, 0x1, R11 ;  /* 0x0000000109097824 */ /* 0x000fe200078e020b */
[----:B------:R-:W4:Y:S01]  /*0920*/  LDC R24, c[0x0][0x608] ;  /* 0x00018200ff187b82 */ /* 0x000f220000000800 */
[----:B------:R-:W-:-:S03]  /*0930*/  IMAD.MOV.U32 R11, RZ, RZ, -0x1 ;  /* 0xffffffffff0b7424 */ /* 0x000fc600078e00ff */
[-CC-:B0-----:R-:W-:Y:S02]  /*0940*/  SHF.R.U64 R22, R8, R12.reuse, R9.reuse ;  /* 0x0000000c08167219 */ /* 0x181fe40000001209 */
[----:B------:R-:W-:Y:S02]  /*0950*/  I2FP.F32.U32 R8, R3 ;  /* 0x0000000300087245 */ /* 0x000fe40000201000 */
[----:B------:R-:W0:Y:S01]  /*0960*/  LDC R28, c[0x0][0x658] ;  /* 0x00019600ff1c7b82 */ /* 0x000e220000000800 */
[----:B-1----:R-:W-:Y:S01]  /*0970*/  ISETP.NE.U32.AND P0, PT, R30, RZ, PT ;  /* 0x000000ff1e00720c */ /* 0x002fe20003f05070 */
[----:B---3--:R-:W-:Y:S02]  /*0980*/  IMAD.MOV R10, RZ, RZ, -R0 ;  /* 0x000000ffff0a7224 */ /* 0x008fe400078e0a00 */
[----:B------:R-:W-:Y:S01]  /*0990*/  FMUL R8, R8, UR4 ;  /* 0x0000000408087c20 */ /* 0x000fe20008400000 */
[----:B------:R-:W-:Y:S02]  /*09a0*/  SHF.R.U32.HI R9, RZ, R12, R9 ;  /* 0x0000000cff097219 */ /* 0x000fe40000011609 */
[----:B------:R-:W-:Y:S01]  /*09b0*/  ISETP.NE.AND.EX P0, PT, R31, RZ, PT, P0 ;  /* 0x000000ff1f00720c */ /* 0x000fe20003f05300 */
[----:B------:R1:W3:Y:S01]  /*09c0*/  F2I.U32.TRUNC.NTZ R15, R8 ;  /* 0x00000008000f7305 */ /* 0x0002e2000020f000 */
[----:B------:R-:W1:Y:S01]  /*09d0*/  LDC R20, c[0x0][0x148] ;  /* 0x00005200ff147b82 */ /* 0x000e620000000800 */
[----:B--2---:R-:W-:-:S07]  /*09e0*/  IMAD R0, R7, R10, R6 ;  /* 0x0000000a07007224 */ /* 0x004fce00078e0206 */
[----:B------:R-:W2:Y:S01]  /*09f0*/  LDC R26, c[0x0][0x600] ;  /* 0x00018000ff1a7b82 */ /* 0x000ea20000000800 */
[-CC-:B----4-:R-:W-:Y:S02]  /*0a00*/  SHF.R.U64 R32, R22, R24.reuse, R9.reuse ;  /* 0x0000001816207219 */ /* 0x190fe40000001209 */
[----:B------:R-:W-:Y:S01]  /*0a10*/  SHF.R.U32.HI R7, RZ, R24, R9 ;  /* 0x00000018ff077219 */ /* 0x000fe20000011609 */
[----:B------:R-:W-:-:S04]  /*0a20*/  IMAD.MOV.U32 R9, RZ, RZ, 0x1 ;  /* 0x00000001ff097424 */ /* 0x000fc800078e00ff */
[----:B------:R-:W4:Y:S01]  /*0a30*/  LDC R21, c[0x0][0x648] ;  /* 0x00019200ff157b82 */ /* 0x000f220000000800 */
[-C--:B0-----:R-:W-:Y:S02]  /*0a40*/  SHF.L.U32 R6, R11, R28.reuse, RZ ;  /* 0x0000001c0b067219 */ /* 0x081fe400000006ff */
[--C-:B------:R-:W-:Y:S02]  /*0a50*/  SHF.R.U64 R24, R32, R28, R7.reuse ;  /* 0x0000001c20187219 */ /* 0x100fe40000001207 */
[----:B------:R-:W-:Y:S02]  /*0a60*/  LOP3.LUT R13, RZ, R6, RZ, 0x33, !PT ;  /* 0x00000006ff0d7212 */ /* 0x000fe400078e33ff */
[-C--:B------:R-:W-:Y:S01]  /*0a70*/  SHF.R.U32.HI R7, RZ, R28.reuse, R7 ;  /* 0x0000001cff077219 */ /* 0x080fe20000011607 */
[----:B------:R-:W0:Y:S01]  /*0a80*/  LDC R23, c[0x0][0x638] ;  /* 0x00018e00ff177b82 */ /* 0x000e220000000800 */
[----:B------:R-:W-:Y:S01]  /*0a90*/  SHF.L.U32 R12, R9, R28, RZ ;  /* 0x0000001c090c7219 */ /* 0x000fe200000006ff */
[----:B------:R-:W-:-:S06]  /*0aa0*/  IMAD.MOV.U32 R6, RZ, RZ, R24 ;  /* 0x000000ffff067224 */ /* 0x000fcc00078e0018 */
[----:B------:R-:W0:Y:S01]  /*0ab0*/  LDC R111, c[0x0][0x610] ;  /* 0x00018400ff6f7b82 */ /* 0x000e220000000800 */
[----:B-1-3--:R-:W-:Y:S05]  /*0ac0*/  @!P0 BRA `(.L_x_6) ;  /* 0x0000000000288947 */ /* 0x00afea0003800000 */
[----:B------:R-:W1:Y:S02]  /*0ad0*/  LDC R11, c[0x0][0x64c] ;  /* 0x00019300ff0b7b82 */ /* 0x000e640000000800 */
[----:B-1----:R-:W-:-:S05]  /*0ae0*/  IADD3 R11, P0, R24, R11, RZ ;  /* 0x0000000b180b7210 */ /* 0x002fca0007f1e0ff */
        /* <DEDUP_REMOVED lines=8> */
.L_x_6:
[----:B----4-:R-:W-:Y:S01]  /*0b70*/  SHF.R.U64 R6, R6, R21, R7 ;  /* 0x0000001506067219 */ /* 0x010fe20000001207 */
[----:B--2---:R-:W-:Y:S01]  /*0b80*/  VIADD R7, R26, 0xffffffff ;  /* 0xffffffff1a077836 */ /* 0x004fe20000000000 */
[----:B------:R-:W-:Y:S01]  /*0b90*/  LOP3.LUT R13, R32, R13, RZ, 0xc0, !PT ;  /* 0x0000000d200d7212 */ /* 0x000fe200078ec0ff */
[----:B------:R-:W-:Y:S02]  /*0ba0*/  IMAD.MOV R15, RZ, RZ, -R15 ;  /* 0x000000ffff0f7224 */ /* 0x000fe400078e0a0f */
[----:B------:R-:W-:Y:S02]  /*0bb0*/  IMAD.MOV R8, RZ, RZ, -R6 ;  /* 0x000000ffff087224 */ /* 0x000fe400078e0a06 */
[----:B------:R-:W-:Y:S01]  /*0bc0*/  IMAD R13, R12, R6, R13 ;  /* 0x000000060c0d7224 */ /* 0x000fe200078e020d */
[----:B------:R-:W-:Y:S01]  /*0bd0*/  LOP3.LUT R6, R22, R7, RZ, 0xc0, !PT ;  /* 0x0000000716067212 */ /* 0x000fe200078ec0ff */
[----:B------:R-:W-:Y:S02]  /*0be0*/  @P3 IMAD R0, R20, R15, R3 ;  /* 0x0000000f14003224 */ /* 0x000fe400078e0203 */
[----:B0-----:R-:W-:-:S02]  /*0bf0*/  IMAD R3, R8, R23, R24 ;  /* 0x0000001708037224 */ /* 0x001fc400078e0218 */
[----:B------:R-:W-:Y:S02]  /*0c00*/  IMAD R111, R13, R111, R0 ;  /* 0x0000006f0d6f7224 */ /* 0x000fe400078e0200 */
[----:B------:R-:W-:Y:S02]  /*0c10*/  IMAD R6, R3, R26, R6 ;  /* 0x0000001a03067224 */ /* 0x000fe400078e0206 */
[----:B------:R-:W-:Y:S02]  /*0c20*/  IMAD.MOV.U32 R0, RZ, RZ, 0x1 ;  /* 0x00000001ff007424 */ /* 0x000fe400078e00ff */
[----:B------:R-:W-:Y:S01]  /*0c30*/  IMAD.MOV.U32 R19, RZ, RZ, R25 ;  /* 0x000000ffff137224 */ /* 0x000fe200078e0019 */
[----:B------:R-:W-:Y:S02]  /*0c40*/  SEL R101, R6, R111, !P3 ;  /* 0x0000006f06657207 */ /* 0x000fe40005800000 */
[----:B------:R-:W-:-:S07]  /*0c50*/  SEL R111, R111, R6, !P3 ;  /* 0x000000066f6f7207 */ /* 0x000fce0005800000 */
.L_x_4:
[----:B------:R-:W-:-:S08]  /*0c60*/  NOP ;  /* 0x0000000000007918 */ /* 0x000fd00000000000 */
[----:B------:R-:W0:Y:S02]  /*0c70*/  USETMAXREG.TRY_ALLOC.CTAPOOL UP0, 0xe8 ;  /* 0x000000e8000079c8 */ /* 0x000e240008000600 */
[----:B0-----:R-:W-:-:S13]  /*0c80*/  PLOP3.LUT P0, PT, PT, PT, UP0, 0x80, 0x0 ;  /* 0x000000000000781c */ /* 0x001fda0003f0f008 */
[----:B------:R-:W-:Y:S05]  /*0c90*/  @!P0 BRA `(.L_x_4) ;  /* 0xfffffffc00f08947 */ /* 0x000fea000383ffff */
[----:B------:R-:W-:Y:S01]  /*0ca0*/  ULDC.64 UR4, c[0x0][0x598] ;  /* 0x0001660000047ab9 */ /* 0x000fe20000000a00 */
[----:B------:R-:W-:Y:S01]  /*0cb0*/  ULDC.64 UR44, c[0x0][0x208] ;  /* 0x00008200002c7ab9 */ /* 0x000fe20000000a00 */
[----:B------:R-:W-:-:S04]  /*0cc0*/  ISETP.NE.U32.AND P0, PT, RZ, UR4, PT ;  /* 0x00000004ff007c0c */ /* 0x000fc8000bf05070 */
[----:B------:R-:W-:-:S13]  /*0cd0*/  ISETP.NE.AND.EX P0, PT, RZ, UR5, PT, P0 ;  /* 0x00000005ff007c0c */ /* 0x000fda000bf05300 */
[----:B------:R-:W-:Y:S05]  /*0ce0*/  @!P0 BRA `(.L_x_7) ;  /* 0x00000000001c8947 */ /* 0x000fea0003800000 */
[----:B------:R-:W0:Y:S02]  /*0cf0*/  LDC.64 R6, c[0x0][0x598] ;  /* 0x00016600ff067b82 */ /* 0x000e240000000a00 */
[----:B0-----:R-:W2:Y:S02]  /*0d00*/  LDG.E.64 R6, desc[UR44][R6.64] ;  /* 0x0000002c06067981 */ /* 0x001ea4000c1e1b00 */
[----:B--2---:R-:W-:-:S04]  /*0d10*/  ISETP.NE.U32.AND P0, PT, R6, RZ, PT ;  /* 0x000000ff0600720c */ /* 0x004fc80003f05070 */
[----:B------:R-:W-:-:S13]  /*0d20*/  ISETP.NE.AND.EX P0, PT, R7, RZ, PT, P0 ;  /* 0x000000ff0700720c */ /* 0x000fda0003f05300 */
[----:B------:R-:W-:Y:S05]  /*0d30*/  @!P0 BRA `(.L_x_7) ;  /* 0x0000000000088947 */ /* 0x000fea0003800000 */
[----:B------:R0:W5:Y:S01]  /*0d40*/  LD.E R88, desc[UR44][R6.64] ;  /* 0x0000002c06587980 */ /* 0x000162000c101900 */
[----:B------:R-:W-:Y:S05]  /*0d50*/  BRA `(.L_x_8) ;  /* 0x0000000000247947 */ /* 0x000fea0003800000 */
.L_x_7:
[----:B------:R-:W-:Y:S02]  /*0d60*/  ULDC.64 UR4, c[0x0][0x588] ;  /* 0x0001620000047ab9 */ /* 0x000fe40000000a00 */
[----:B------:R-:W-:-:S04]  /*0d70*/  ISETP.NE.U32.AND P0, PT, RZ, UR4, PT ;  /* 0x00000004ff007c0c */ /* 0x000fc8000bf05070 */
[----:B------:R-:W-:-:S13]  /*0d80*/  ISETP.NE.AND.EX P0, PT, RZ, UR5, PT, P0 ;  /* 0x00000005ff007c0c */ /* 0x000fda000bf05300 */
[----:B------:R-:W-:Y:S05]  /*0d90*/  @!P0 BRA `(.L_x_9) ;  /* 0x00000000000c8947 */ /* 0x000fea0003800000 */
[----:B------:R-:W0:Y:S02]  /*0da0*/  LDC.64 R88, c[0x0][0x588] ;  /* 0x00016200ff587b82 */ /* 0x000e240000000a00 */
[----:B0-----:R1:W5:Y:S01]  /*0db0*/  LDG.E R88, desc[UR44][R88.64] ;  /* 0x0000002c58587981 */ /* 0x001362000c1e1900 */
[----:B------:R-:W-:Y:S05]  /*0dc0*/  BRA `(.L_x_8) ;  /* 0x0000000000087947 */ /* 0x000fea0003800000 */
.L_x_9:
[----:B------:R-:W-:Y:S02]  /*0dd0*/  ULDC UR4, c[0x0][0x580] ;  /* 0x0001600000047ab9 */ /* 0x000fe40000000800 */
[----:B------:R-:W-:-:S07]  /*0de0*/  IMAD.U32 R88, RZ, RZ, UR4 ;  /* 0x00000004ff587e24 */ /* 0x000fce000f8e00ff */
.L_x_8:
[----:B------:R-:W-:Y:S02]  /*0df0*/  ULDC.64 UR4, c[0x0][0x5a0] ;  /* 0x0001680000047ab9 */ /* 0x000fe40000000a00 */
[----:B------:R-:W-:-:S04]  /*0e00*/  ISETP.NE.U32.AND P0, PT, RZ, UR4, PT ;  /* 0x00000004ff007c0c */ /* 0x000fc8000bf05070 */
[----:B------:R-:W-:-:S13]  /*0e10*/  ISETP.NE.AND.EX P0, PT, RZ, UR5, PT, P0 ;  /* 0x00000005ff007c0c */ /* 0x000fda000bf05300 */
[----:B------:R-:W-:Y:S05]  /*0e20*/  @!P0 BRA `(.L_x_10) ;  /* 0x00000000001c8947 */ /* 0x000fea0003800000 */
[----:B0-----:R-:W0:Y:S02]  /*0e30*/  LDC.64 R6, c[0x0][0x5a0] ;  /* 0x00016800ff067b82 */ /* 0x001e240000000a00 */
[----:B0-----:R-:W2:Y:S02]  /*0e40*/  LDG.E.64 R6, desc[UR44][R6.64] ;  /* 0x0000002c06067981 */ /* 0x001ea4000c1e1b00 */
[----:B--2---:R-:W-:-:S04]  /*0e50*/  ISETP.NE.U32.AND P0, PT, R6, RZ, PT ;  /* 0x000000ff0600720c */ /* 0x004fc80003f05070 */
[----:B------:R-:W-:-:S13]  /*0e60*/  ISETP.NE.AND.EX P0, PT, R7, RZ, PT, P0 ;  /* 0x000000ff0700720c */ /* 0x000fda0003f05300 */
[----:B------:R-:W-:Y:S05]  /*0e70*/  @!P0 BRA `(.L_x_10) ;  /* 0x0000000000088947 */ /* 0x000fea0003800000 */
[----:B-1----:R0:W5:Y:S01]  /*0e80*/  LD.E R89, desc[UR44][R6.64] ;  /* 0x0000002c06597980 */ /* 0x002162000c101900 */
[----:B------:R-:W-:Y:S05]  /*0e90*/  BRA `(.L_x_11) ;  /* 0x0000000000247947 */ /* 0x000fea0003800000 */
.L_x_10:
[----:B------:R-:W-:Y:S02]  /*0ea0*/  ULDC.64 UR4, c[0x0][0x590] ;  /* 0x0001640000047ab9 */ /* 0x000fe40000000a00 */
[----:B------:R-:W-:-:S04]  /*0eb0*/  ISETP.NE.U32.AND P0, PT, RZ, UR4, PT ;  /* 0x00000004ff007c0c */ /* 0x000fc8000bf05070 */
[----:B------:R-:W-:-:S13]  /*0ec0*/  ISETP.NE.AND.EX P0, PT, RZ, UR5, PT, P0 ;  /* 0x00000005ff007c0c */ /* 0x000fda000bf05300 */
[----:B------:R-:W-:Y:S05]  /*0ed0*/  @!P0 BRA `(.L_x_12) ;  /* 0x00000000000c8947 */ /* 0x000fea0003800000 */
[----:B0-----:R-:W1:Y:S02]  /*0ee0*/  LDC.64 R6, c[0x0][0x590] ;  /* 0x00016400ff067b82 */ /* 0x001e640000000a00 */
[----:B-1----:R1:W5:Y:S01]  /*0ef0*/  LDG.E R89, desc[UR44][R6.64] ;  /* 0x0000002c06597981 */ /* 0x002362000c1e1900 */
[----:B------:R-:W-:Y:S05]  /*0f00*/  BRA `(.L_x_11) ;  /* 0x0000000000087947 */ /* 0x000fea0003800000 */
.L_x_12:
[----:B------:R-:W-:Y:S02]  /*0f10*/  ULDC UR4, c[0x0][0x584] ;  /* 0x0001610000047ab9 */ /* 0x000fe40000000800 */
[----:B-1----:R-:W-:-:S07]  /*0f20*/  IMAD.U32 R89, RZ, RZ, UR4 ;  /* 0x00000004ff597e24 */ /* 0x002fce000f8e00ff */
.L_x_11:
[----:B------:R-:W-:-:S13]  /*0f30*/  LOP3.LUT P0, RZ, R0, 0xff, RZ, 0xc0, !PT ;  /* 0x000000ff00ff7812 */ /* 0x000fda000780c0ff */
[----:B------:R-:W-:Y:S05]  /*0f40*/  @!P0 EXIT ;  /* 0x000000000000894d */ /* 0x000fea0003800000 */
[----:B------:R-:W2:Y:S01]  /*0f50*/  LDC R94, c[0x0][0x658] ;  /* 0x00019600ff5e7b82 */ /* 0x000ea20000000800 */
[----:B------:R-:W-:Y:S01]  /*0f60*/  LOP3.LUT R14, R14, 0x1, RZ, 0xc0, !PT ;  /* 0x000000010e0e7812 */ /* 0x000fe200078ec0ff */
[----:B------:R-:W-:Y:S01]  /*0f70*/  ULDC.64 UR6, c[0x0][0x288] ;  /* 0x0000a20000067ab9 */ /* 0x000fe20000000a00 */
[----:B------:R-:W-:Y:S01]  /*0f80*/  SHF.R.U32.HI R0, RZ, 0x2, R4 ;  /* 0x00000002ff007819 */ /* 0x000fe20000011604 */
[----:B------:R-:W-:Y:S01]  /*0f90*/  UIADD3 UR4, UR7, 0x7f, URZ ;  /* 0x0000007f07047890 */ /* 0x000fe2000fffe03f */
[----:B------:R-:W-:Y:S01]  /*0fa0*/  SHF.R.U32.HI R5, RZ, 0x1, R5 ;  /* 0x00000001ff057819 */ /* 0x000fe20000011605 */
[----:B------:R-:W-:Y:S01]  /*0fb0*/  IMAD.SHL.U32 R3, R14, 0x40, RZ ;  /* 0x000000400e037824 */ /* 0x000fe200078e00ff */
[----:B------:R-:W-:Y:S01]  /*0fc0*/  LOP3.LUT R0, R0, 0x7, RZ, 0xc0, !PT ;  /* 0x0000000700007812 */ /* 0x000fe200078ec0ff */
[----:B------:R-:W3:Y:S01]  /*0fd0*/  LDC.64 R90, c[0x0][0x5c8] ;  /* 0x00017200ff5a7b82 */ /* 0x000ee20000000a00 */
[----:B------:R-:W-:Y:S01]  /*0fe0*/  USHF.R.S32.HI UR5, URZ, 0x1f, UR4 ;  /* 0x0000001f3f057899 */ /* 0x000fe20008011404 */
[----:B------:R-:W-:Y:S01]  /*0ff0*/  LOP3.LUT R5, R5, 0x30, RZ, 0xc0, !PT ;  /* 0x0000003005057812 */ /* 0x000fe200078ec0ff */
[----:B01----:R-:W-:Y:S01]  /*1000*/  IMAD.MOV.U32 R7, RZ, RZ, 0x1 ;  /* 0x00000001ff077424 */ /* 0x003fe200078e00ff */
[--C-:B------:R-:W-:Y:S01]  /*1010*/  LOP3.LUT R22, R3, 0x40, R0.reuse, 0xe2, !PT ;  /* 0x0000004003167812 */ /* 0x100fe200078ee200 */
[----:B------:R-:W-:Y:S01]  /*1020*/  ULEA.HI UR5, UR5, UR4, URZ, 0x7 ;  /* 0x0000000405057291 */ /* 0x000fe2000f8f383f */
[-C--:B------:R-:W-:Y:S01]  /*1030*/  IADD3 R3, RZ, -R5.reuse, -R0 ;  /* 0x80000005ff037210 */ /* 0x080fe20007ffe800 */
[----:B------:R-:W-:Y:S01]  /*1040*/  IMAD.U32 R6, RZ, RZ, UR6 ;  /* 0x00000006ff067e24 */ /* 0x000fe2000f8e00ff */
[----:B------:R-:W0:Y:S01]  /*1050*/  LDC R98, c[0x0][0x600] ;  /* 0x00018000ff627b82 */ /* 0x000e220000000800 */
[----:B------:R-:W-:Y:S01]  /*1060*/  LOP3.LUT R22, R22, R5, RZ, 0xfc, !PT ;  /* 0x0000000516167212 */ /* 0x000fe200078efcff */
[----:B------:R-:W-:Y:S01]  /*1070*/  IMAD.MOV.U32 R5, RZ, RZ, -0x1 ;  /* 0xffffffffff057424 */ /* 0x000fe200078e00ff */
[----:B------:R-:W-:Y:S01]  /*1080*/  USHF.R.S32.HI UR41, URZ, 0x7, UR5 ;  /* 0x000000073f297899 */ /* 0x000fe20008011405 */
[----:B------:R-:W-:Y:S01]  /*1090*/  LOP3.LUT R95, R4, 0x3, RZ, 0xc0, !PT ;  /* 0x00000003045f7812 */ /* 0x000fe200078ec0ff */
[----:B------:R-:W-:Y:S01]  /*10a0*/  IMAD R3, R14, -0x40, R3 ;  /* 0xffffffc00e037824 */ /* 0x000fe200078e0203 */
[C---:B------:R-:W-:Y:S01]  /*10b0*/  LOP3.LUT R97, R4.reuse, 0x80, RZ, 0xc0, !PT ;  /* 0x0000008004617812 */ /* 0x040fe200078ec0ff */
[----:B------:R-:W-:Y:S01]  /*10c0*/  UISETP.LT.AND UP0, UPT, UR41, 0x1, UPT ;  /* 0x000000012900788c */ /* 0x000fe2000bf01270 */
[-C--:B--2---:R-:W-:Y:S01]  /*10d0*/  SHF.L.U32 R5, R5, R94.reuse, RZ ;  /* 0x0000005e05057219 */ /* 0x084fe200000006ff */
[----:B------:R-:W-:Y:S01]  /*10e0*/  ULDC UR4, c[0x0][0x284] ;  /* 0x0000a10000047ab9 */ /* 0x000fe20000000800 */
[----:B------:R-:W-:Y:S01]  /*10f0*/  IMAD R95, R95, -0x2, R6 ;  /* 0xfffffffe5f5f7824 */ /* 0x000fe200078e0206 */
[----:B------:R-:W-:Y:S01]  /*1100*/  USEL UR42, UR41, 0x1, UP0 ;  /* 0x00000001292a7887 */ /* 0x000fe20008000000 */
[----:B------:R-:W-:Y:S01]  /*1110*/  SHF.L.U32 R94, R7, R94, RZ ;  /* 0x0000005e075e7219 */ /* 0x000fe200000006ff */
[----:B------:R-:W-:Y:S01]  /*1120*/  IMAD.SHL.U32 R96, R4, 0x2, RZ ;  /* 0x0000000204607824 */ /* 0x000fe200078e00ff */
[----:B------:R-:W-:Y:S01]  /*1130*/  LOP3.LUT R116, R18, 0x1, RZ, 0xfc, !PT ;  /* 0x0000000112747812 */ /* 0x000fe200078efcff */
[----:B------:R-:W-:Y:S01]  /*1140*/  VIADD R100, R3, UR4 ;  /* 0x0000000403647c36 */ /* 0x000fe20008000000 */
[C-C-:B---3--:R-:W-:Y:S01]  /*1150*/  SHF.L.U64.HI R92, R90.reuse, 0x7, R91.reuse ;  /* 0x000000075a5c7819 */ /* 0x148fe2000001025b */
[----:B------:R-:W-:Y:S01]  /*1160*/  IMAD.MOV.U32 R23, RZ, RZ, RZ ;  /* 0x000000ffff177224 */ /* 0x000fe200078e00ff */
[C---:B------:R-:W-:Y:S01]  /*1170*/  SHF.L.U64.HI R93, R90.reuse, 0x3, R91 ;  /* 0x000000035a5d7819 */ /* 0x040fe2000001025b */
[C---:B------:R-:W-:Y:S01]  /*1180*/  IMAD.SHL.U32 R91, R90.reuse, 0x80, RZ ;  /* 0x000000805a5b7824 */ /* 0x040fe200078e00ff */
[----:B------:R-:W-:Y:S01]  /*1190*/  SHF.R.U32.HI R97, RZ, 0x7, R97 ;  /* 0x00000007ff617819 */ /* 0x000fe20000011661 */
[----:B------:R-:W-:Y:S01]  /*11a0*/  IMAD.SHL.U32 R90, R90, 0x8, RZ ;  /* 0x000000085a5a7824 */ /* 0x000fe200078e00ff */
[----:B------:R-:W-:Y:S01]  /*11b0*/  LOP3.LUT R99, RZ, R5, RZ, 0x33, !PT ;  /* 0x00000005ff637212 */ /* 0x000fe200078e33ff */
[----:B------:R-:W-:Y:S01]  /*11c0*/  UIADD3 UR42, UR41, -UR42, URZ ;  /* 0x8000002a292a7290 */ /* 0x000fe2000fffe03f */
[----:B0-----:R-:W-:Y:S01]  /*11d0*/  VIADD R98, R98, 0xffffffff ;  /* 0xffffffff62627836 */ /* 0x001fe20000000000 */
[----:B------:R-:W-:Y:S01]  /*11e0*/  UMOV UR36, URZ ;  /* 0x0000003f00247c82 */ /* 0x000fe20008000000 */
[----:B------:R-:W-:-:S09]  /*11f0*/  UMOV UR40, URZ ;  /* 0x0000003f00287c82 */ /* 0x000fd20008000000 */
.L_x_156:
[----:B0-----:R-:W0:Y:S01]  /*1200*/  SHFL.IDX PT, R0, R97, RZ, 0x1f ;  /* 0x00001fff61007589 */ /* 0x001e2200000e0000 */
[----:B-1----:R-:W1:Y:S01]  /*1210*/  S2UR UR7, SR_CgaCtaId ;  /* 0x00000000000779c3 */ /* 0x002e620000008800 */
[----:B------:R-:W-:Y:S01]  /*1220*/  UMOV UR6, 0x400 ;  /* 0x0000040000067882 */ /* 0x000fe20000000000 */
[----:B0-----:R-:W-:Y:S01]  /*1230*/  R2UR UR4, R0 ;  /* 0x00000000000472ca */ /* 0x001fe200000e0000 */
[----:B-1----:R-:W-:-:S12]  /*1240*/  ULEA UR46, UR7, UR6, 0x18 ;  /* 0x00000006072e7291 */ /* 0x002fd8000f8ec03f */
[----:B------:R-:W-:-:S04]  /*1250*/  ULEA.HI UR5, UR4, UR4, URZ, 0x1 ;  /* 0x0000000404057291 */ /* 0x000fc8000f8f083f */
[----:B------:R-:W-:-:S04]  /*1260*/  ULOP3.LUT UR5, UR5, 0x7fffe, URZ, 0xc0, !UPT ;  /* 0x0007fffe05057892 */ /* 0x000fc8000f8ec03f */
[----:B------:R-:W-:-:S03]  /*1270*/  UIADD3 UR5, UR4, -UR5, URZ ;  /* 0x8000000504057290 */ /* 0x000fc6000fffe03f */
[----:B------:R-:W-:Y:S01]  /*1280*/  ULDC UR4, c[0x0][0x28c] ;  /* 0x0000a30000047ab9 */ /* 0x000fe20000000800 */
[----:B------:R-:W-:Y:S01]  /*1290*/  ULEA UR5, UR5, UR46, 0xd ;  /* 0x0000002e05057291 */ /* 0x000fe2000f8e683f */
[----:B------:R-:W-:-:S03]  /*12a0*/  ISETP.LT.AND P0, PT, RZ, UR4, PT ;  /* 0x00000004ff007c0c */ /* 0x000fc6000bf01270 */
[----:B------:R-:W-:-:S04]  /*12b0*/  UIADD3 UR5, UR5, 0x100, URZ ;  /* 0x0000010005057890 */ /* 0x000fc8000fffe03f */
[----:B------:R-:W-:-:S04]  /*12c0*/  USHF.R.U32.HI UR5, URZ, 0x4, UR5 ;  /* 0x000000043f057899 */ /* 0x000fc80008011605 */
[----:B------:R-:W-:-:S04]  /*12d0*/  ULOP3.LUT UR5, UR5, 0x3fff, URZ, 0xc0, !UPT ;  /* 0x00003fff05057892 */ /* 0x000fc8000f8ec03f */
[----:B------:R-:W-:Y:S01]  /*12e0*/  ULOP3.LUT UR43, UR5, 0x10000, URZ, 0xfc, !UPT ;  /* 0x00010000052b7892 */ /* 0x000fe2000f8efc3f */
[----:B--234-:R-:W-:Y:S11]  /*12f0*/  @P0 BRA `(.L_x_13) ;  /* 0x0000000000400947 */ /* 0x01cff60003800000 */
[----:B------:R-:W-:Y:S01]  /*1300*/  MOV R0, 0x0 ;  /* 0x0000000000007802 */ /* 0x000fe20000000f00 */
[----:B------:R-:W-:Y:S01]  /*1310*/  ULDC.64 UR4, c[0x4][0x68] ;  /* 0x01001a0000047ab9 */ /* 0x000fe20000000a00 */
[----:B------:R-:W-:Y:S01]  /*1320*/  ULDC.64 UR6, c[0x4][0x8] ;  /* 0x0100020000067ab9 */ /* 0x000fe20000000a00 */
[----:B------:R-:W-:Y:S01]  /*1330*/  IMAD.U32 R4, RZ, RZ, UR4 ;  /* 0x00000004ff047e24 */ /* 0x000fe2000f8e00ff */
[----:B------:R0:W1:Y:S01]  /*1340*/  LDC.64 R14, c[0x4][R0] ;  /* 0x01000000000e7b82 */ /* 0x0000620000000a00 */
[----:B------:R-:W-:Y:S01]  /*1350*/  IMAD.U32 R5, RZ, RZ, UR5 ;  /* 0x00000005ff057e24 */ /* 0x000fe2000f8e00ff */
[----:B------:R-:W-:Y:S01]  /*1360*/  ULDC.64 UR4, c[0x4][0x70] ;  /* 0x01001c0000047ab9 */ /* 0x000fe20000000a00 */
[----:B------:R-:W-:Y:S02]  /*1370*/  IMAD.U32 R10, RZ, RZ, UR6 ;  /* 0x00000006ff0a7e24 */ /* 0x000fe4000f8e00ff */
[----:B------:R-:W-:Y:S02]  /*1380*/  IMAD.U32 R6, RZ, RZ, UR4 ;  /* 0x00000004ff067e24 */ /* 0x000fe4000f8e00ff */
[----:B------:R-:W-:-:S02]  /*1390*/  IMAD.U32 R7, RZ, RZ, UR5 ;  /* 0x00000005ff077e24 */ /* 0x000fc4000f8e00ff */
[----:B------:R-:W-:Y:S02]  /*13a0*/  IMAD.U32 R11, RZ, RZ, UR7 ;  /* 0x00000007ff0b7e24 */ /* 0x000fe4000f8e00ff */
[----:B------:R-:W-:Y:S02]  /*13b0*/  IMAD.MOV.U32 R8, RZ, RZ, 0x1e1 ;  /* 0x000001e1ff087424 */ /* 0x000fe400078e00ff */
[----:B------:R-:W-:Y:S02]  /*13c0*/  IMAD.MOV.U32 R12, RZ, RZ, 0x1 ;  /* 0x00000001ff0c7424 */ /* 0x000fe400078e00ff */
[----:B0-----:R-:W-:-:S07]  /*13d0*/  IMAD.MOV.U32 R13, RZ, RZ, RZ ;  /* 0x000000ffff0d7224 */ /* 0x001fce00078e00ff */
[----:B------:R-:W-:-:S07]  /*13e0*/  LEPC R20, `(.L_x_13) ;  /* 0x000000001014794e */ /* 0x000fce0000000000 */
[----:B-1---5:R-:W-:Y:S05]  /*13f0*/  CALL.ABS.NOINC R14 ;  /* 0x000000000e007343 */ /* 0x022fea0003c00000 */
.L_x_13:
[----:B------:R-:W-:-:S13]  /*1400*/  ISETP.NE.AND P0, PT, R116, 0x3, PT ;  /* 0x000000037400780c */ /* 0x000fda0003f05270 */
[----:B------:R-:W-:Y:S05]  /*1410*/  @!P0 BRA `(.L_x_14) ;  /* 0x0000000000048947 */ /* 0x000fea0003800000 */
[----:B------:R-:W-:Y:S01]  /*1420*/  BPT.TRAP 0x1 ;  /* 0x000000040000795c */ /* 0x000fe20000300000 */
.L_x_14:
[----:B------:R-:W-:Y:S02]  /*1430*/  IMAD.U32 R3, RZ, RZ, UR40 ;  /* 0x00000028ff037e24 */ /* 0x000fe4000f8e00ff */
[----:B------:R-:W-:-:S03]  /*1440*/  IMAD.U32 R0, RZ, RZ, UR36 ;  /* 0x00000024ff007e24 */ /* 0x000fc6000f8e00ff */
[----:B------:R-:W-:Y:S02]  /*1450*/  LEA R3, R3, UR46, 0x3 ;  /* 0x0000002e03037c11 */ /* 0x000fe4000f8e18ff */
[----:B------:R-:W-:-:S04]  /*1460*/  SHF.L.U32 R0, R0, 0x1f, RZ ;  /* 0x0000001f00007819 */ /* 0x000fc800000006ff */
[----:B------:R0:W1:Y:S01]  /*1470*/  SYNCS.PHASECHK.TRANS64.TRYWAIT P1, [R3+URZ], R0 ;  /* 0x00000000030075a7 */ /* 0x000062000802017f */
[----:B------:R-:W-:Y:S05]  /*1480*/  @!P0 BRA `(.L_x_15) ;  /* 0x0000000000048947 */ /* 0x000fea0003800000 */
[----:B------:R-:W-:Y:S01]  /*1490*/  BPT.TRAP 0x1 ;  /* 0x000000040000795c */ /* 0x000fe20000300000 */
.L_x_15:
[----:B------:R-:W-:-:S05]  /*14a0*/  IMAD.U32 R4, RZ, RZ, UR42 ;  /* 0x0000002aff047e24 */ /* 0x000fca000f8e00ff */
[----:B------:R-:W-:Y:S01]  /*14b0*/  ISETP.GE.AND P2, PT, R4, 0x1, PT ;  /* 0x000000010400780c */ /* 0x000fe20003f46270 */
[----:B-1----:R-:W-:-:S12]  /*14c0*/  @P1 BRA `(.L_x_16) ;  /* 0x0000000000081947 */ /* 0x002fd80003800000 */
[----:B------:R-:W1:Y:S02]  /*14d0*/  SYNCS.PHASECHK.TRANS64.TRYWAIT P1, [R3+URZ], R0 ;  /* 0x00000000030075a7 */ /* 0x000e64000802017f */
[----:B-1----:R-:W-:Y:S05]  /*14e0*/  @!P1 BRA `(.L_x_17) ;  /* 0x0000008400c49947 */ /* 0x002fea0003800000 */
.L_x_16:
[----:B------:R-:W-:Y:S05]  /*14f0*/  WARPSYNC.ALL ;  /* 0x0000000000007948 */ /* 0x000fea0003800000 */
[----:B------:R-:W-:Y:S01]  /*1500*/  UIADD3 UR4, UR46, 0x80100, URZ ;  /* 0x000801002e047890 */ /* 0x000fe2000fffe03f */
[----:B------:R-:W-:Y:S01]  /*1510*/  WARPGROUP.ARRIVE ;  /* 0x00000000000079c5 */ /* 0x000fe20000000000 */
[----:B------:R-:W-:Y:S02]  /*1520*/  ULEA UR6, UR40, UR43, 0xd ;  /* 0x0000002b28067291 */ /* 0x000fe4000f8e683f */
[----:B------:R-:W-:Y:S01]  /*1530*/  USHF.R.U32.HI UR4, URZ, 0x4, UR4 ;  /* 0x000000043f047899 */ /* 0x000fe20008011604 */
[----:B------:R-:W-:Y:S01]  /*1540*/  UMOV UR13, 0x40000040 ;  /* 0x40000040000d7882 */ /* 0x000fe20000000000 */
[----:B------:R-:W-:-:S02]  /*1550*/  UMOV UR15, 0x40000040 ;  /* 0x40000040000f7882 */ /* 0x000fc40000000000 */
[----:B------:R-:W-:Y:S01]  /*1560*/  ULOP3.LUT UR4, UR4, 0x3fff, URZ, 0xc0, !UPT ;  /* 0x00003fff04047892 */ /* 0x000fe2000f8ec03f */
[----:B------:R-:W-:Y:S01]  /*1570*/  UMOV UR12, UR6 ;  /* 0x00000006000c7c82 */ /* 0x000fe20008000000 */
[----:B------:R-:W-:Y:S02]  /*1580*/  UIADD3 UR5, UR6, 0x400, URZ ;  /* 0x0000040006057890 */ /* 0x000fe4000fffe03f */
[----:B------:R-:W-:Y:S02]  /*1590*/  ULOP3.LUT UR8, UR4, 0x10000, URZ, 0xfc, !UPT ;  /* 0x0001000004087892 */ /* 0x000fe4000f8efc3f */
[----:B------:R-:W-:Y:S02]  /*15a0*/  UIADD3 UR7, UR6, 0x1806, URZ ;  /* 0x0000180606077890 */ /* 0x000fe4000fffe03f */
[----:B------:R-:W-:Y:S02]  /*15b0*/  ULEA UR4, UR40, UR8, 0xb ;  /* 0x0000000828047291 */ /* 0x000fe4000f8e583f */
[----:B------:R-:W-:-:S02]  /*15c0*/  UIADD3 UR10, UR6, 0x1c06, URZ ;  /* 0x00001c06060a7890 */ /* 0x000fc4000fffe03f */
[----:B------:R-:W-:-:S03]  /*15d0*/  UIADD3 UR9, UR4, 0x606, URZ ;  /* 0x0000060604097890 */ /* 0x000fc6000fffe03f */
[----:B------:R-:W-:Y:S02]  /*15e0*/  UMOV UR14, UR4 ;  /* 0x00000004000e7c82 */ /* 0x000fe40008000000 */
[----:B------:R-:W-:Y:S01]  /*15f0*/  HGMMA.64x64x8.F32.TF32 R56, gdesc[UR12], RZ, !UPT, gsb0 ;  /* 0x04e000000c3879f0 */ /* 0x000fe2000c0028ff */
[----:B------:R-:W-:Y:S01]  /*1600*/  UMOV UR12, UR5 ;  /* 0x00000005000c7c82 */ /* 0x000fe20008000000 */
[----:B------:R-:W-:Y:S01]  /*1610*/  UMOV UR13, 0x40000040 ;  /* 0x40000040000d7882 */ /* 0x000fe20000000000 */
[----:B------:R-:W-:Y:S01]  /*1620*/  UIADD3 UR5, UR6, 0x402, URZ ;  /* 0x0000040206057890 */ /* 0x000fe2000fffe03f */
[----:B------:R-:W-:Y:S02]  /*1630*/  WARPGROUP.DEPBAR.LE gsb0, 0x0 ;  /* 0x00008000000079c5 */ /* 0x000fe40000010000 */
[----:B------:R-:W-:-:S06]  /*1640*/  WARPGROUP.ARRIVE ;  /* 0x00000000000079c5 */ /* 0x000fcc0000000000 */
[----:B------:R-:W-:Y:S01]  /*1650*/  HGMMA.64x64x8.F32.TF32 R24, gdesc[UR12], RZ, !UPT, gsb0 ;  /* 0x04e000000c1879f0 */ /* 0x000fe2000c0028ff */
[----:B------:R-:W-:Y:S02]  /*1660*/  UIADD3 UR12, UR6, 0x2, URZ ;  /* 0x00000002060c7890 */ /* 0x000fe4000fffe03f */
[----:B------:R-:W-:Y:S01]  /*1670*/  UIADD3 UR14, UR4, 0x2, URZ ;  /* 0x00000002040e7890 */ /* 0x000fe2000fffe03f */
[----:B------:R-:W-:Y:S01]  /*1680*/  UMOV UR13, 0x40000040 ;  /* 0x40000040000d7882 */ /* 0x000fe20000000000 */
[----:B------:R-:W-:Y:S01]  /*1690*/  UMOV UR15, 0x40000040 ;  /* 0x40000040000f7882 */ /* 0x000fe20000000000 */
[----:B------:R-:W-:Y:S02]  /*16a0*/  WARPGROUP.DEPBAR.LE gsb0, 0x0 ;  /* 0x00008000000079c5 */ /* 0x000fe40000010000 */
[----:B------:R-:W-:-:S06]  /*16b0*/  WARPGROUP.ARRIVE ;  /* 0x00000000000079c5 */ /* 0x000fcc0000000000 */
[----:B------:R-:W-:Y:S01]  /*16c0*/  HGMMA.64x64x8.F32.TF32 R56, gdesc[UR12], R56, gsb0 ;  /* 0x04e000000c3879f0 */ /* 0x000fe20008002838 */
[----:B------:R-:W-:Y:S01]  /*16d0*/  UMOV UR12, UR5 ;  /* 0x00000005000c7c82 */ /* 0x000fe20008000000 */
[----:B------:R-:W-:Y:S01]  /*16e0*/  UMOV UR13, 0x40000040 ;  /* 0x40000040000d7882 */ /* 0x000fe20000000000 */
[----:B------:R-:W-:Y:S01]  /*16f0*/  UIADD3 UR5, UR6, 0x404, URZ ;  /* 0x0000040406057890 */ /* 0x000fe2000fffe03f */
[----:B------:R-:W-:Y:S02]  /*1700*/  WARPGROUP.DEPBAR.LE gsb0, 0x0 ;  /* 0x00008000000079c5 */ /* 0x000fe40000010000 */
[----:B------:R-:W-:-:S06]  /*1710*/  WARPGROUP.ARRIVE ;  /* 0x00000000000079c5 */ /* 0x000fcc0000000000 */
[----:B------:R-:W-:Y:S01]  /*1720*/  HGMMA.64x64x8.F32.TF32 R24, gdesc[UR12], R24, gsb0 ;  /* 0x04e000000c1879f0 */ /* 0x000fe20008002818 */
        /* <DEDUP_REMOVED lines=160> */
[----:B------:R-:W-:Y:S01]  /*2130*/  UMOV UR4, UR7 ;  /* 0x0000000700047c82 */ /* 0x000fe20008000000 */
[----:B------:R-:W-:Y:S01]  /*2140*/  UMOV UR6, UR9 ;  /* 0x0000000900067c82 */ /* 0x000fe20008000000 */
[----:B------:R-:W-:Y:S01]  /*2150*/  UMOV UR7, 0x40000040 ;  /* 0x4000004000077882 */ /* 0x000fe20000000000 */
[----:B------:R-:W-:Y:S02]  /*2160*/  WARPGROUP.DEPBAR.LE gsb0, 0x0 ;  /* 0x00008000000079c5 */ /* 0x000fe40000010000 */
[----:B------:R-:W-:-:S06]  /*2170*/  WARPGROUP.ARRIVE ;  /* 0x00000000000079c5 */ /* 0x000fcc0000000000 */
[----:B------:R-:W-:Y:S01]  /*2180*/  HGMMA.64x64x8.F32.TF32 R56, gdesc[UR12], R56, gsb0 ;  /* 0x04e000000c3879f0 */ /* 0x000fe20008002838 */
[----:B------:R-:W-:Y:S01]  /*2190*/  UMOV UR12, UR5 ;  /* 0x00000005000c7c82 */ /* 0x000fe20008000000 */
[----:B------:R-:W-:Y:S01]  /*21a0*/  UMOV UR13, 0x40000040 ;  /* 0x40000040000d7882 */ /* 0x000fe20000000000 */
[----:B------:R-:W-:Y:S01]  /*21b0*/  UMOV UR5, 0x40000040 ;  /* 0x4000004000057882 */ /* 0x000fe20000000000 */
[----:B------:R-:W-:Y:S02]  /*21c0*/  WARPGROUP.DEPBAR.LE gsb0, 0x0 ;  /* 0x00008000000079c5 */ /* 0x000fe40000010000 */
[----:B------:R-:W-:-:S06]  /*21d0*/  WARPGROUP.ARRIVE ;  /* 0x00000000000079c5 */ /* 0x000fcc0000000000 */
[----:B------:R-:W-:Y:S03]  /*21e0*/  HGMMA.64x64x8.F32.TF32 R24, gdesc[UR12], R24, gsb0 ;  /* 0x04e000000c1879f0 */ /* 0x000fe60008002818 */
[----:B------:R-:W-:Y:S02]  /*21f0*/  WARPGROUP.DEPBAR.LE gsb0, 0x0 ;  /* 0x00008000000079c5 */ /* 0x000fe40000010000 */
[----:B------:R-:W-:-:S06]  /*2200*/  WARPGROUP.ARRIVE ;  /* 0x00000000000079c5 */ /* 0x000fcc0000000000 */
[----:B------:R-:W-:Y:S01]  /*2210*/  HGMMA.64x64x8.F32.TF32 R56, gdesc[UR4], R56, gsb0 ;  /* 0x04e00000043879f0 */ /* 0x000fe20008002838 */
[----:B------:R-:W-:Y:S01]  /*2220*/  UMOV UR4, UR10 ;  /* 0x0000000a00047c82 */ /* 0x000fe20008000000 */
[----:B------:R-:W-:Y:S01]  /*2230*/  UMOV UR5, 0x40000040 ;  /* 0x4000004000057882 */ /* 0x000fe20000000000 */
[----:B------:R-:W-:Y:S02]  /*2240*/  WARPGROUP.DEPBAR.LE gsb0, 0x0 ;  /* 0x00008000000079c5 */ /* 0x000fe40000010000 */
[----:B------:R-:W-:-:S06]  /*2250*/  WARPGROUP.ARRIVE ;  /* 0x00000000000079c5 */ /* 0x000fcc0000000000 */
[----:B------:R-:W-:Y:S03]  /*2260*/  HGMMA.64x64x8.F32.TF32 R24, gdesc[UR4], R24, gsb0 ;  /* 0x04e00000041879f0 */ /* 0x000fe60008002818 */
[----:B------:R-:W-:Y:S02]  /*2270*/  WARPGROUP.DEPBAR.LE gsb0, 0x0 ;  /* 0x00008000000079c5 */ /* 0x000fe40000010000 */
[----:B------:R-:W-:Y:S05]  /*2280*/  @!P2 BRA `(.L_x_18) ;  /* 0x0000000c00eca947 */ /* 0x000fea0003800000 */
[----:B------:R-:W-:Y:S01]  /*2290*/  UIADD3 UR9, UR40, 0x1, URZ ;  /* 0x0000000128097890 */ /* 0x000fe2000fffe03f */
[----:B01----:R-:W-:Y:S01]  /*22a0*/  IMAD.U32 R0, RZ, RZ, UR42 ;  /* 0x0000002aff007e24 */ /* 0x003fe2000f8e00ff */
[----:B------:R-:W-:Y:S02]  /*22b0*/  UMOV UR10, UR40 ;  /* 0x00000028000a7c82 */ /* 0x000fe40008000000 */
[----:B------:R-:W-:-:S04]  /*22c0*/  UISETP.NE.AND UP0, UPT, UR9, 0x4, UPT ;  /* 0x000000040900788c */ /* 0x000fc8000bf05270 */
[----:B------:R-:W-:Y:S02]  /*22d0*/  USEL UR4, URZ, 0x1, UP0 ;  /* 0x000000013f047887 */ /* 0x000fe40008000000 */
[----:B------:R-:W-:Y:S02]  /*22e0*/  USEL UR9, UR9, URZ, UP0 ;  /* 0x0000003f09097287 */ /* 0x000fe40008000000 */
[----:B------:R-:W-:-:S06]  /*22f0*/  ULOP3.LUT UR4, UR36, UR4, URZ, 0x3c, !UPT ;  /* 0x0000000424047292 */ /* 0x000fcc000f8e3c3f */
[----:B------:R-:W-:-:S07]  /*2300*/  IMAD.U32 R5, RZ, RZ, UR4 ;  /* 0x00000004ff057e24 */ /* 0x000fce000f8e00ff */
.L_x_25:
[----:B01----:R-:W-:Y:S05]  /*2310*/  @!P0 BRA `(.L_x_19) ;  /* 0x0000000000048947 */ /* 0x003fea0003800000 */
[----:B------:R-:W-:Y:S01]  /*2320*/  BPT.TRAP 0x1 ;  /* 0x000000040000795c */ /* 0x000fe20000300000 */
.L_x_19:
[----:B------:R-:W0:Y:S01]  /*2330*/  S2UR UR4, SR_CgaCtaId ;  /* 0x00000000000479c3 */ /* 0x000e220000008800 */
[----:B------:R-:W-:Y:S01]  /*2340*/  UMOV UR11, 0x400 ;  /* 0x00000400000b7882 */ /* 0x000fe20000000000 */
[----:B------:R-:W-:Y:S01]  /*2350*/  SHF.L.U32 R3, R5, 0x1f, RZ ;  /* 0x0000001f05037819 */ /* 0x000fe200000006ff */
[----:B0-----:R-:W-:-:S04]  /*2360*/  ULEA UR11, UR4, UR11, 0x18 ;  /* 0x0000000b040b7291 */ /* 0x001fc8000f8ec03f */
[----:B------:R-:W-:-:S09]  /*2370*/  ULEA UR4, UR9, UR11, 0x3 ;  /* 0x0000000b09047291 */ /* 0x000fd2000f8e183f */
[----:B------:R0:W1:Y:S01]  /*2380*/  SYNCS.PHASECHK.TRANS64.TRYWAIT P1, [UR4], R3 ;  /* 0x00000003ff0075a7 */ /* 0x0000620008020144 */
[----:B------:R-:W-:Y:S05]  /*2390*/  @!P0 BRA `(.L_x_20) ;  /* 0x0000000000048947 */ /* 0x000fea0003800000 */
[----:B------:R-:W-:Y:S01]  /*23a0*/  BPT.TRAP 0x1 ;  /* 0x000000040000795c */ /* 0x000fe20000300000 */
.L_x_20:
[----:B-1----:R-:W-:Y:S05]  /*23b0*/  @P1 BRA `(.L_x_21) ;  /* 0x0000000000081947 */ /* 0x002fea0003800000 */
[----:B------:R-:W1:Y:S02]  /*23c0*/  SYNCS.PHASECHK.TRANS64.TRYWAIT P1, [UR4], R3 ;  /* 0x00000003ff0075a7 */ /* 0x000e640008020144 */
[----:B-1----:R-:W-:Y:S05]  /*23d0*/  @!P1 BRA `(.L_x_22) ;  /* 0x00000078001c9947 */ /* 0x002fea0003800000 */
.L_x_21:
[----:B------:R-:W-:Y:S01]  /*23e0*/  ULEA UR13, UR9, UR8, 0xb ;  /* 0x00000008090d7291 */ /* 0x000fe2000f8e583f */
[----:B------:R-:W-:Y:S01]  /*23f0*/  WARPGROUP.ARRIVE ;  /* 0x00000000000079c5 */ /* 0x000fe20000000000 */
[----:B------:R-:W-:Y:S01]  /*2400*/  ULEA UR12, UR9, UR43, 0xd ;  /* 0x0000002b090c7291 */ /* 0x000fe2000f8e683f */
[----:B------:R-:W-:Y:S01]  /*2410*/  UMOV UR7, 0x40000040 ;  /* 0x4000004000077882 */ /* 0x000fe20000000000 */
[----:B------:R-:W-:Y:S02]  /*2420*/  UMOV UR5, 0x40000040 ;  /* 0x4000004000057882 */ /* 0x000fe40000000000 */
[----:B------:R-:W-:Y:S01]  /*2430*/  UIADD3 UR14, UR12, 0x400, URZ ;  /* 0x000004000c0e7890 */ /* 0x000fe2000fffe03f */
[----:B------:R-:W-:Y:S02]  /*2440*/  UMOV UR6, UR13 ;  /* 0x0000000d00067c82 */ /* 0x000fe40008000000 */
[----:B------:R-:W-:Y:S02]  /*2450*/  UMOV UR4, UR12 ;  /* 0x0000000c00047c82 */ /* 0x000fe40008000000 */
[----:B------:R-:W-:Y:S01]  /*2460*/  HGMMA.64x64x8.F32.TF32 R56, gdesc[UR4], R56, gsb0 ;  /* 0x04e00000043879f0 */ /* 0x000fe20008002838 */
[----:B------:R-:W-:Y:S01]  /*2470*/  UMOV UR5, 0x40000040 ;  /* 0x4000004000057882 */ /* 0x000fe20000000000 */
[----:B------:R-:W-:Y:S01]  /*2480*/  UMOV UR4, UR14 ;  /* 0x0000000e00047c82 */ /* 0x000fe20008000000 */
[----:B------:R-:W-:Y:S01]  /*2490*/  UIADD3 UR14, UR12, 0x402, URZ ;  /* 0x000004020c0e7890 */ /* 0x000fe2000fffe03f */
[----:B------:R-:W-:-:S02]  /*24a0*/  WARPGROUP.DEPBAR.LE gsb0, 0x0 ;  /* 0x00008000000079c5 */ /* 0x000fc40000010000 */
        /* <DEDUP_REMOVED lines=180> */
[----:B------:R-:W-:Y:S02]  /*2ff0*/  WARPGROUP.DEPBAR.LE gsb0, 0x0 ;  /* 0x00008000000079c5 */ /* 0x000fe40000010000 */
[----:B------:R-:W-:-:S06]  /*3000*/  WARPGROUP.ARRIVE ;  /* 0x00000000000079c5 */ /* 0x000fcc0000000000 */
[----:B------:R-:W-:Y:S01]  /*3010*/  HGMMA.64x64x8.F32.TF32 R24, gdesc[UR4], R24, gsb0 ;  /* 0x04e00000041879f0 */ /* 0x000fe20008002818 */
[----:B------:R-:W-:Y:S02]  /*3020*/  UIADD3 UR6, UR13, 0x606, URZ ;  /* 0x000006060d067890 */ /* 0x000fe4000fffe03f */
[----:B------:R-:W-:Y:S01]  /*3030*/  UIADD3 UR4, UR12, 0x1806, URZ ;  /* 0x000018060c047890 */ /* 0x000fe2000fffe03f */
[----:B------:R-:W-:Y:S01]  /*3040*/  UMOV UR7, 0x40000040 ;  /* 0x4000004000077882 */ /* 0x000fe20000000000 */
[----:B------:R-:W-:Y:S01]  /*3050*/  UMOV UR5, 0x40000040 ;  /* 0x4000004000057882 */ /* 0x000fe20000000000 */
[----:B------:R-:W-:Y:S01]  /*3060*/  UIADD3 UR12, UR12, 0x1c06, URZ ;  /* 0x00001c060c0c7890 */ /* 0x000fe2000fffe03f */
        /* <DEDUP_REMOVED lines=10> */
[----:B------:R-:W-:Y:S01]  /*3110*/  BPT.TRAP 0x1 ;  /* 0x000000040000795c */ /* 0x000fe20000300000 */
.L_x_23:
[----:B------:R-:W-:Y:S01]  /*3120*/  ULEA UR11, UR10, UR11, 0x3 ;  /* 0x0000000b0a0b7291 */ /* 0x000fe2000f8e183f */
[----:B------:R-:W-:-:S03]  /*3130*/  ISETP.GT.U32.AND P1, PT, R18, 0x1, PT ;  /* 0x000000011200780c */ /* 0x000fc60003f24070 */
[----:B------:R-:W-:-:S04]  /*3140*/  UIADD3 UR11, UR11, 0x20, URZ ;  /* 0x000000200b0b7890 */ /* 0x000fc8000fffe03f */
[----:B------:R-:W-:-:S09]  /*3150*/  UPRMT UR11, URZ, 0x654, UR11 ;  /* 0x000006543f0b7896 */ /* 0x000fd2000800000b */
[----:B------:R-:W-:Y:S01]  /*3160*/  SYNCS.ARRIVE.TRANS64.RED.A1T0 RZ, [UR11], RZ ;  /* 0x000000ffffff79a7 */ /* 0x000fe2000810040b */
[----:B------:R-:W-:Y:S05]  /*3170*/  @P1 BRA `(.L_x_24) ;  /* 0x0000000000041947 */ /* 0x000fea0003800000 */
[----:B------:R-:W-:Y:S01]  /*3180*/  BPT.TRAP 0x1 ;  /* 0x000000040000795c */ /* 0x000fe20000300000 */
.L_x_24:
[----:B------:R-:W-:Y:S01]  /*3190*/  UIADD3 UR9, UR9, 0x1, URZ ;  /* 0x0000000109097890 */ /* 0x000fe2000fffe03f */
[C---:B------:R-:W-:Y:S01]  /*31a0*/  ISETP.GT.AND P1, PT, R0.reuse, 0x1, PT ;  /* 0x000000010000780c */ /* 0x040fe20003f24270 */
[----:B------:R-:W-:Y:S01]  /*31b0*/  UIADD3 UR10, UR10, 0x1, URZ ;  /* 0x000000010a0a7890 */ /* 0x000fe2000fffe03f */
[----:B------:R-:W-:Y:S01]  /*31c0*/  VIADD R0, R0, 0xffffffff ;  /* 0xffffffff00007836 */ /* 0x000fe20000000000 */
[----:B------:R-:W-:Y:S02]  /*31d0*/  UISETP.NE.AND UP0, UPT, UR9, 0x4, UPT ;  /* 0x000000040900788c */ /* 0x000fe4000bf05270 */
[----:B------:R-:W-:Y:S02]  /*31e0*/  UISETP.NE.AND UP1, UPT, UR10, 0x4, UPT ;  /* 0x000000040a00788c */ /* 0x000fe4000bf25270 */
[----:B------:R-:W-:Y:S02]  /*31f0*/  USEL UR4, URZ, 0x1, UP0 ;  /* 0x000000013f047887 */ /* 0x000fe40008000000 */
[----:B------:R-:W-:-:S02]  /*3200*/  USEL UR9, UR9, URZ, UP0 ;  /* 0x0000003f09097287 */ /* 0x000fc40008000000 */
[----:B------:R-:W-:Y:S02]  /*3210*/  USEL UR10, UR10, URZ, UP1 ;  /* 0x0000003f0a0a7287 */ /* 0x000fe40008800000 */
[----:B------:R-:W-:Y:S01]  /*3220*/  LOP3.LUT R5, R5, UR4, RZ, 0x3c, !PT ;  /* 0x0000000405057c12 */ /* 0x000fe2000f8e3cff */
[----:B------:R-:W-:Y:S09]  /*3230*/  @P1 BRA `(.L_x_25) ;  /* 0xfffffff000341947 */ /* 0x000ff2000383ffff */
.L_x_18:
[----:B01----:R-:W0:Y:S02]  /*3240*/  LDC R0, c[0x0][0x28c] ;  /* 0x0000a300ff007b82 */ /* 0x003e240000000800 */
[----:B0-----:R-:W-:-:S13]  /*3250*/  ISETP.GE.AND P1, PT, R0, 0x1, PT ;  /* 0x000000010000780c */ /* 0x001fda0003f26270 */
[----:B------:R-:W-:Y:S05]  /*3260*/  @!P1 BRA `(.L_x_26) ;  /* 0x0000000000389947 */ /* 0x000fea0003800000 */
[----:B------:R-:W-:Y:S05]  /*3270*/  @!P0 BRA `(.L_x_27) ;  /* 0x0000000000048947 */ /* 0x000fea0003800000 */
[----:B------:R-:W-:Y:S01]  /*3280*/  BPT.TRAP 0x1 ;  /* 0x000000040000795c */ /* 0x000fe20000300000 */
.L_x_27:
[----:B------:R-:W0:Y:S01]  /*3290*/  S2UR UR6, SR_CgaCtaId ;  /* 0x00000000000679c3 */ /* 0x000e220000008800 */
[----:B------:R-:W-:Y:S01]  /*32a0*/  UIADD3 UR4, UR42, UR40, URZ ;  /* 0x000000282a047290 */ /* 0x000fe2000fffe03f */
[----:B------:R-:W-:Y:S01]  /*32b0*/  ISETP.GT.U32.AND P0, PT, R18, 0x1, PT ;  /* 0x000000011200780c */ /* 0x000fe20003f04070 */
[----:B------:R-:W-:Y:S02]  /*32c0*/  UMOV UR5, 0x400 ;  /* 0x0000040000057882 */ /* 0x000fe40000000000 */
[----:B------:R-:W-:-:S04]  /*32d0*/  USHF.L.U32 UR4, UR4, 0x3, URZ ;  /* 0x0000000304047899 */ /* 0x000fc8000800063f */
[----:B------:R-:W-:Y:S02]  /*32e0*/  ULOP3.LUT UR4, UR4, 0x18, URZ, 0xc0, !UPT ;  /* 0x0000001804047892 */ /* 0x000fe4000f8ec03f */
[----:B0-----:R-:W-:-:S04]  /*32f0*/  ULEA UR5, UR6, UR5, 0x18 ;  /* 0x0000000506057291 */ /* 0x001fc8000f8ec03f */
[----:B------:R-:W-:-:S04]  /*3300*/  UIADD3 UR4, UR5, 0x20, UR4 ;  /* 0x0000002005047890 */ /* 0x000fc8000fffe004 */
[----:B------:R-:W-:-:S09]  /*3310*/  UPRMT UR4, URZ, 0x654, UR4 ;  /* 0x000006543f047896 */ /* 0x000fd20008000004 */
[----:B------:R-:W-:Y:S01]  /*3320*/  SYNCS.ARRIVE.TRANS64.RED.A1T0 RZ, [UR4], RZ ;  /* 0x000000ffffff79a7 */ /* 0x000fe20008100404 */
[----:B------:R-:W-:Y:S05]  /*3330*/  @P0 BRA `(.L_x_26) ;  /* 0x0000000000040947 */ /* 0x000fea0003800000 */
[----:B------:R-:W-:Y:S01]  /*3340*/  BPT.TRAP 0x1 ;  /* 0x000000040000795c */ /* 0x000fe20000300000 */
.L_x_26:
[----:B------:R-:W-:Y:S01]  /*3350*/  IMAD.SHL.U32 R101, R101, 0x40, RZ ;  /* 0x0000004065657824 */ /* 0x000fe200078e00ff */
[----:B------:R-:W-:Y:S01]  /*3360*/  ULDC UR6, c[0x0][0x288] ;  /* 0x0000a20000067ab9 */ /* 0x000fe20000000800 */
[----:B------:R-:W-:Y:S01]  /*3370*/  SHF.R.S32.HI R21, RZ, 0x1f, R19 ;  /* 0x0000001fff157819 */ /* 0x000fe20000011413 */
[----:B------:R-:W-:Y:S01]  /*3380*/  IMAD.SHL.U32 R3, R111, 0x100, RZ ;  /* 0x000001006f037824 */ /* 0x000fe200078e00ff */
[----:B------:R-:W-:Y:S01]  /*3390*/  ULDC.64 UR4, c[0x0][0x5d0] ;  /* 0x0001740000047ab9 */ /* 0x000fe20000000a00 */
[----:B------:R-:W-:Y:S01]  /*33a0*/  LOP3.LUT R10, R101, 0x6, R96, 0xf8, !PT ;  /* 0x00000006650a7812 */ /* 0x000fe200078ef860 */
[----:B------:R-:W-:Y:S01]  /*33b0*/  IMAD.WIDE R110, R111, 0x100, R22 ;  /* 0x000001006f6e7825 */ /* 0x000fe200078e0216 */
[----:B------:R-:W-:Y:S01]  /*33c0*/  ISETP.GE.AND P0, PT, R101, UR6, PT ;  /* 0x0000000665007c0c */ /* 0x000fe2000bf06270 */
[----:B------:R-:W-:Y:S01]  /*33d0*/  ULDC UR6, c[0x0][0x284] ;  /* 0x0000a10000067ab9 */ /* 0x000fe20000000800 */
[----:B------:R-:W-:Y:S01]  /*33e0*/  SHF.R.S32.HI R11, RZ, 0x1f, R10 ;  /* 0x0000001fff0b7819 */ /* 0x000fe2000001140a */
[----:B------:R-:W-:Y:S01]  /*33f0*/  IMAD R0, R21, UR4, RZ ;  /* 0x0000000415007c24 */ /* 0x000fe2000f8e02ff */
[----:B------:R-:W-:-:S03]  /*3400*/  ISETP.GE.OR P0, PT, R3, UR6, P0 ;  /* 0x0000000603007c0c */ /* 0x000fc60008706670 */
[C---:B------:R-:W-:Y:S02]  /*3410*/  IMAD R7, R19.reuse, UR5, R0 ;  /* 0x0000000513077c24 */ /* 0x040fe4000f8e0200 */
[----:B------:R-:W-:Y:S01]  /*3420*/  IMAD.WIDE.U32 R4, R19, UR4, R10 ;  /* 0x0000000413047c25 */ /* 0x000fe2000f8e000a */
[----:B------:R-:W-:-:S03]  /*3430*/  ULDC.64 UR4, c[0x0][0x5c8] ;  /* 0x0001720000047ab9 */ /* 0x000fc60000000a00 */
[----:B------:R-:W-:Y:S02]  /*3440*/  IMAD R9, R111, UR4, RZ ;  /* 0x000000046f097c24 */ /* 0x000fe4000f8e02ff */
[----:B------:R-:W-:Y:S02]  /*3450*/  IMAD.IADD R5, R5, 0x1, R7 ;  /* 0x0000000105057824 */ /* 0x000fe400078e0207 */
[C---:B------:R-:W-:Y:S02]  /*3460*/  IMAD R9, R110.reuse, UR5, R9 ;  /* 0x000000056e097c24 */ /* 0x040fe4000f8e0209 */
[----:B------:R-:W-:-:S04]  /*3470*/  IMAD.WIDE.U32 R112, R110, UR4, R4 ;  /* 0x000000046e707c25 */ /* 0x000fc8000f8e0004 */
[----:B------:R-:W-:Y:S01]  /*3480*/  IMAD.MOV.U32 R0, RZ, RZ, -0x1 ;  /* 0xffffffffff007424 */ /* 0x000fe200078e00ff */
[----:B------:R-:W-:Y:S06]  /*3490*/  @P0 BRA `(.L_x_28) ;  /* 0x00000048002c0947 */ /* 0x000fec0003800000 */
[----:B-----5:R-:W-:Y:S01]  /*34a0*/  FSETP.NEU.AND P1, PT, R89, RZ, PT ;  /* 0x000000ff5900720b */ /* 0x020fe20003f2d000 */
[----:B------:R-:W-:Y:S01]  /*34b0*/  IMAD.IADD R4, R95, 0x1, -R101 ;  /* 0x000000015f047824 */ /* 0x000fe200078e0a65 */
[----:B------:R-:W-:Y:S01]  /*34c0*/  BSSY B0, `(.L_x_28) ;  /* 0x0000488000007945 */ /* 0x000fe20003800000 */
[----:B------:R-:W-:Y:S02]  /*34d0*/  IMAD.IADD R3, R100, 0x1, -R3 ;  /* 0x0000000164037824 */ /* 0x000fe400078e0a03 */
[----:B------:R-:W-:Y:S01]  /*34e0*/  IMAD.IADD R115, R113, 0x1, R9 ;  /* 0x0000000171737824 */ /* 0x000fe200078e0209 */
[----:B------:R-:W-:-:S04]  /*34f0*/  ISETP.GT.AND P6, PT, R4, RZ, PT ;  /* 0x000000ff0400720c */ /* 0x000fc80003fc4270 */
[----:B------:R-:W-:-:S03]  /*3500*/  ISETP.GT.AND P0, PT, R3, RZ, P6 ;  /* 0x000000ff0300720c */ /* 0x000fc60003704270 */
[----:B------:R-:W-:Y:S10]  /*3510*/  @!P1 BRA `(.L_x_29) ;  /* 0x0000003000949947 */ /* 0x000ff40003800000 */
[----:B------:R-:W0:Y:S01]  /*3520*/  LDC.64 R14, c[0x0][0x5b8] ;  /* 0x00016e00ff0e7b82 */ /* 0x000e220000000a00 */
[----:B------:R-:W-:-:S07]  /*3530*/  ULDC.64 UR4, c[0x0][0x5c0] ;  /* 0x0001700000047ab9 */ /* 0x000fce0000000a00 */
[----:B------:R-:W1:Y:S08]  /*3540*/  LDC.64 R106, c[0x0][0x5b0] ;  /* 0x00016c00ff6a7b82 */ /* 0x000e700000000a00 */
[----:B------:R-:W2:Y:S01]  /*3550*/  LDC.64 R12, c[0x0][0x5a8] ;  /* 0x00016a00ff0c7b82 */ /* 0x000ea20000000a00 */
[-C--:B0-----:R-:W-:Y:S02]  /*3560*/  IMAD R6, R21, R14.reuse, RZ ;  /* 0x0000000e15067224 */ /* 0x081fe400078e02ff */
[----:B------:R-:W-:-:S04]  /*3570*/  IMAD.WIDE.U32 R102, R19, R14, R10 ;  /* 0x0000000e13667225 */ /* 0x000fc800078e000a */
[----:B------:R-:W-:Y:S02]  /*3580*/  IMAD R123, R19, R15, R6 ;  /* 0x0000000f137b7224 */ /* 0x000fe400078e0206 */
[-C--:B-1----:R-:W-:Y:S02]  /*3590*/  IMAD R5, R111, R106.reuse, RZ ;  /* 0x0000006a6f057224 */ /* 0x082fe400078e02ff */
[----:B------:R-:W-:Y:S02]  /*35a0*/  IMAD.IADD R105, R103, 0x1, R123 ;  /* 0x0000000167697824 */ /* 0x000fe400078e027b */
[----:B------:R-:W-:Y:S02]  /*35b0*/  IMAD.MOV.U32 R104, RZ, RZ, R102 ;  /* 0x000000ffff687224 */ /* 0x000fe400078e0066 */
[C---:B------:R-:W-:Y:S02]  /*35c0*/  IMAD R101, R110.reuse, R107, R5 ;  /* 0x0000006b6e657224 */ /* 0x040fe400078e0205 */
[----:B------:R-:W-:-:S04]  /*35d0*/  IMAD.WIDE.U32 R6, R110, R106, R104 ;  /* 0x0000006a6e067225 */ /* 0x000fc800078e0068 */
[----:B------:R-:W-:Y:S01]  /*35e0*/  IMAD.IADD R5, R7, 0x1, R101 ;  /* 0x0000000107057824 */ /* 0x000fe200078e0265 */
[----:B--2---:R-:W-:-:S04]  /*35f0*/  LEA R8, P1, R6, R12, 0x2 ;  /* 0x0000000c06087211 */ /* 0x004fc800078210ff */
[----:B------:R-:W-:-:S05]  /*3600*/  LEA.HI.X R9, R6, R13, R5, 0x2, P1 ;  /* 0x0000000d06097211 */ /* 0x000fca00008f1405 */
[----:B------:R-:W2:Y:S01]  /*3610*/  @P0 LDG.E.LTC128B R5, desc[UR44][R8.64] ;  /* 0x0000002c08050981 */ /* 0x000ea2000c1e1920 */
[----:B------:R-:W-:Y:S01]  /*3620*/  LEA R20, P1, R112, UR4, 0x2 ;  /* 0x0000000470147c11 */ /* 0x000fe2000f8210ff */
[-C--:B------:R-:W-:Y:S01]  /*3630*/  IMAD.WIDE.U32 R6, R110, R106.reuse, R10 ;  /* 0x0000006a6e067225 */ /* 0x080fe200078e000a */
[----:B------:R-:W-:Y:S01]  /*3640*/  ISETP.GT.AND P4, PT, R4, 0x1, PT ;  /* 0x000000010400780c */ /* 0x000fe20003f84270 */
[----:B------:R-:W-:Y:S01]  /*3650*/  BSSY B1, `(.L_x_30) ;  /* 0x0000013000017945 */ /* 0x000fe20003800000 */
[----:B------:R-:W-:Y:S01]  /*3660*/  LEA.HI.X R21, R112, UR5, R115, 0x2, P1 ;  /* 0x0000000570157c11 */ /* 0x000fe200088f1473 */
[----:B------:R-:W-:Y:S01]  /*3670*/  IMAD.IADD R7, R101, 0x1, R7 ;  /* 0x0000000165077824 */ /* 0x000fe200078e0207 */
[----:B------:R-:W-:Y:S01]  /*3680*/  ISETP.GT.AND P1, PT, R3, RZ, P4 ;  /* 0x000000ff0300720c */ /* 0x000fe20002724270 */
[C---:B------:R-:W-:Y:S01]  /*3690*/  IMAD.SHL.U32 R112, R106.reuse, 0x8, RZ ;  /* 0x000000086a707824 */ /* 0x040fe200078e00ff */
[----:B------:R-:W-:Y:S02]  /*36a0*/  SHF.L.U64.HI R113, R106, 0x3, R107 ;  /* 0x000000036a717819 */ /* 0x000fe4000001026b */
[----:B------:R-:W-:Y:S01]  /*36b0*/  P2R R117, PR, RZ, 0x10 ;  /* 0x00000010ff757803 */ /* 0x000fe20000000000 */
[----:B------:R-:W-:Y:S01]  /*36c0*/  IMAD.WIDE.U32 R114, R110, R106, R112 ;  /* 0x0000006a6e727225 */ /* 0x000fe200078e0070 */
[----:B--2---:R-:W-:-:S05]  /*36d0*/  LOP3.LUT R108, R5, 0xffffe000, RZ, 0xc0, !PT ;  /* 0xffffe000056c7812 */ /* 0x004fca00078ec0ff */
[----:B------:R-:W-:Y:S01]  /*36e0*/  FMUL R15, R108, R89 ;  /* 0x000000596c0f7220 */ /* 0x000fe20000400000 */
[----:B------:R-:W-:-:S04]  /*36f0*/  IMAD.WIDE.U32 R108, R19, R14, R6 ;  /* 0x0000000e136c7225 */ /* 0x000fc800078e0006 */
[----:B------:R-:W-:Y:S01]  /*3700*/  FFMA R15, R56, R88, R15 ;  /* 0x00000058380f7223 */ /* 0x000fe2000000000f */
[----:B------:R-:W-:Y:S01]  /*3710*/  IMAD.IADD R7, R123, 0x1, R109 ;  /* 0x000000017b077824 */ /* 0x000fe200078e026d */
[----:B------:R-:W-:-:S03]  /*3720*/  LEA R6, P2, R108, R12, 0x2 ;  /* 0x0000000c6c067211 */ /* 0x000fc600078410ff */
[----:B------:R-:W-:Y:S02]  /*3730*/  F2FP.TF32.F32.PACK_B R15, R15 ;  /* 0x0000000fff0f723e */ /* 0x000fe400024050ff */
[----:B------:R-:W-:-:S03]  /*3740*/  LEA.HI.X R7, R108, R13, R7, 0x2, P2 ;  /* 0x0000000d6c077211 */ /* 0x000fc600010f1407 */
[----:B------:R0:W-:Y:S01]  /*3750*/  @P0 STG.E desc[UR44][R20.64], R15 ;  /* 0x0000000f14000986 */ /* 0x0001e2000c10192c */
[----:B------:R-:W-:Y:S05]  /*3760*/  @!P1 BRA `(.L_x_31) ;  /* 0x0000000000049947 */ /* 0x000fea0003800000 */
[----:B------:R1:W5:Y:S02]  /*3770*/  LDG.E.LTC128B R5, desc[UR44][R6.64+0x4] ;  /* 0x0000042c06057981 */ /* 0x000364000c1e1920 */
.L_x_31:
[----:B------:R-:W-:Y:S05]  /*3780*/  BSYNC B1 ;  /* 0x0000000000017941 */ /* 0x000fea0003800000 */
.L_x_30:
[----:B-----5:R-:W-:Y:S01]  /*3790*/  LOP3.LUT R8, R5, 0xffffe000, RZ, 0xc0, !PT ;  /* 0xffffe00005087812 */ /* 0x020fe200078ec0ff */
[----:B0-----:R-:W-:Y:S01]  /*37a0*/  IMAD.IADD R15, R101, 0x1, R115 ;  /* 0x00000001650f7824 */ /* 0x001fe200078e0273 */
[----:B------:R-:W-:Y:S01]  /*37b0*/  IADD3 R9, P2, R102, R114, RZ ;  /* 0x0000007266097210 */ /* 0x000fe20007f5e0ff */
[----:B------:R-:W-:Y:S01]  /*37c0*/  IMAD.MOV.U32 R101, RZ, RZ, R5 ;  /* 0x000000ffff657224 */ /* 0x000fe200078e0005 */
[----:B------:R-:W-:Y:S01]  /*37d0*/  ISETP.GT.AND P0, PT, R3, 0x8, P6 ;  /* 0x000000080300780c */ /* 0x000fe20003704270 */
[----:B------:R-:W-:Y:S02]  /*37e0*/  FMUL R8, R8, R89 ;  /* 0x0000005908087220 */ /* 0x000fe40000400000 */
[----:B------:R-:W-:Y:S02]  /*37f0*/  IMAD.X R56, R15, 0x1, R105, P2 ;  /* 0x000000010f387824 */ /* 0x000fe400010e0669 */
[----:B------:R-:W-:Y:S01]  /*3800*/  FFMA R57, R57, R88, R8 ;  /* 0x0000005839397223 */ /* 0x000fe20000000008 */
[----:B------:R-:W-:-:S04]  /*3810*/  LEA R8, P2, R9, R12, 0x2 ;  /* 0x0000000c09087211 */ /* 0x000fc800078410ff */
[----:B------:R-:W-:Y:S02]  /*3820*/  F2FP.TF32.F32.PACK_B R57, R57 ;  /* 0x00000039ff39723e */ /* 0x000fe400024050ff */
[----:B------:R-:W-:-:S03]  /*3830*/  LEA.HI.X R9, R9, R13, R56, 0x2, P2 ;  /* 0x0000000d09097211 */ /* 0x000fc600010f1438 */
[----:B------:R0:W-:Y:S04]  /*3840*/  @P1 STG.E desc[UR44][R20.64+0x4], R57 ;  /* 0x0000043914001986 */ /* 0x0001e8000c10192c */
[----:B------:R-:W2:Y:S01]  /*3850*/  @P0 LDG.E.LTC128B R101, desc[UR44][R8.64] ;  /* 0x0000002c08650981 */ /* 0x000ea2000c1e1920 */
[----:B------:R-:W-:Y:S01]  /*3860*/  IADD3 R114, P1, R10, R114, RZ ;  /* 0x000000720a727210 */ /* 0x000fe20007f3e0ff */
[C---:B------:R-:W-:Y:S01]  /*3870*/  IMAD.SHL.U32 R119, R90.reuse, 0x4, RZ ;  /* 0x000000045a777824 */ /* 0x040fe200078e00ff */
[----:B------:R-:W-:Y:S01]  /*3880*/  SHF.L.U64.HI R121, R90, 0x2, R93 ;  /* 0x000000025a797819 */ /* 0x000fe2000001025d */
[----:B------:R-:W-:Y:S02]  /*3890*/  BSSY B1, `(.L_x_32) ;  /* 0x0000010000017945 */ /* 0x000fe40003800000 */
[----:B------:R-:W-:Y:S01]  /*38a0*/  IMAD.X R115, R11, 0x1, R15, P1 ;  /* 0x000000010b737824 */ /* 0x000fe200008e060f */
[----:B------:R-:W-:-:S02]  /*38b0*/  IADD3 R108, P2, R119, R20, RZ ;  /* 0x00000014776c7210 */ /* 0x000fc40007f5e0ff */
[----:B------:R-:W-:Y:S01]  /*38c0*/  ISETP.GT.AND P1, PT, R3, 0x8, P4 ;  /* 0x000000080300780c */ /* 0x000fe20002724270 */
[----:B------:R-:W-:-:S04]  /*38d0*/  IMAD.WIDE.U32 R114, R19, R14, R114 ;  /* 0x0000000e13727225 */ /* 0x000fc800078e0072 */
[----:B------:R-:W-:Y:S01]  /*38e0*/  IMAD.X R109, R121, 0x1, R21, P2 ;  /* 0x00000001796d7824 */ /* 0x000fe200010e0615 */
[----:B--2---:R-:W-:-:S05]  /*38f0*/  LOP3.LUT R56, R101, 0xffffe000, RZ, 0xc0, !PT ;  /* 0xffffe00065387812 */ /* 0x004fca00078ec0ff */
[----:B------:R-:W-:Y:S01]  /*3900*/  FMUL R5, R56, R89 ;  /* 0x0000005938057220 */ /* 0x000fe20000400000 */
[----:B------:R-:W-:-:S03]  /*3910*/  LEA R56, P3, R114, R12, 0x2 ;  /* 0x0000000c72387211 */ /* 0x000fc600078610ff */
[----:B------:R-:W-:Y:S01]  /*3920*/  FFMA R15, R58, R88, R5 ;  /* 0x000000583a0f7223 */ /* 0x000fe20000000005 */
[----:B------:R-:W-:-:S04]  /*3930*/  IMAD.IADD R5, R123, 0x1, R115 ;  /* 0x000000017b057824 */ /* 0x000fc800078e0273 */
[----:B------:R-:W-:Y:S02]  /*3940*/  F2FP.TF32.F32.PACK_B R15, R15 ;  /* 0x0000000fff0f723e */ /* 0x000fe400024050ff */
[----:B0-----:R-:W-:-:S03]  /*3950*/  LEA.HI.X R57, R114, R13, R5, 0x2, P3 ;  /* 0x0000000d72397211 */ /* 0x001fc600018f1405 */
[----:B------:R0:W-:Y:S01]  /*3960*/  @P0 STG.E desc[UR44][R108.64], R15 ;  /* 0x0000000f6c000986 */ /* 0x0001e2000c10192c */
[----:B------:R-:W-:Y:S05]  /*3970*/  @!P1 BRA `(.L_x_33) ;  /* 0x0000000000049947 */ /* 0x000fea0003800000 */
[----:B------:R2:W5:Y:S02]  /*3980*/  LDG.E.LTC128B R101, desc[UR44][R56.64+0x4] ;  /* 0x0000042c38657981 */ /* 0x000564000c1e1920 */
.L_x_33:
[----:B------:R-:W-:Y:S05]  /*3990*/  BSYNC B1 ;  /* 0x0000000000017941 */ /* 0x000fea0003800000 */
.L_x_32:
[----:B-----5:R-:W-:Y:S01]  /*39a0*/  LOP3.LUT R8, R101, 0xffffe000, RZ, 0xc0, !PT ;  /* 0xffffe00065087812 */ /* 0x020fe200078ec0ff */
[----:B------:R-:W-:Y:S01]  /*39b0*/  IMAD.MOV.U32 R58, RZ, RZ, R108 ;  /* 0x000000ffff3a7224 */ /* 0x000fe200078e006c */
[----:B------:R-:W-:Y:S01]  /*39c0*/  ISETP.GT.AND P4, PT, R4, 0x8, PT ;  /* 0x000000080400780c */ /* 0x000fe20003f84270 */
[----:B------:R-:W-:Y:S01]  /*39d0*/  BSSY B1, `(.L_x_34) ;  /* 0x000000b000017945 */ /* 0x000fe20003800000 */
[----:B0-----:R-:W-:Y:S02]  /*39e0*/  IMAD.SHL.U32 R15, R91, 0x4, RZ ;  /* 0x000000045b0f7824 */ /* 0x001fe400078e00ff */
[----:B------:R-:W-:Y:S01]  /*39f0*/  FMUL R8, R8, R89 ;  /* 0x0000005908087220 */ /* 0x000fe20000400000 */
[----:B------:R-:W-:Y:S02]  /*3a00*/  ISETP.GT.AND P0, PT, R3, RZ, P4 ;  /* 0x000000ff0300720c */ /* 0x000fe40002704270 */
[----:B------:R-:W-:Y:S01]  /*3a10*/  P2R R118, PR, RZ, 0x10 ;  /* 0x00000010ff767803 */ /* 0x000fe20000000000 */
[----:B------:R-:W-:Y:S01]  /*3a20*/  FFMA R5, R59, R88, R8 ;  /* 0x000000583b057223 */ /* 0x000fe20000000008 */
[----:B------:R-:W-:-:S04]  /*3a30*/  IMAD.MOV.U32 R59, RZ, RZ, R109 ;  /* 0x000000ffff3b7224 */ /* 0x000fc800078e006d */
[----:B------:R-:W-:-:S05]  /*3a40*/  F2FP.TF32.F32.PACK_B R5, R5 ;  /* 0x00000005ff05723e */ /* 0x000fca00024050ff */
[----:B------:R0:W-:Y:S01]  /*3a50*/  @P1 STG.E desc[UR44][R58.64+0x4], R5 ;  /* 0x000004053a001986 */ /* 0x0001e2000c10192c */
[----:B------:R-:W-:Y:S05]  /*3a60*/  @!P0 BRA `(.L_x_35) ;  /* 0x0000000000048947 */ /* 0x000fea0003800000 */
[----:B------:R3:W5:Y:S02]  /*3a70*/  LDG.E.LTC128B R101, desc[UR44][R6.64+0x20] ;  /* 0x0000202c06657981 */ /* 0x000764000c1e1920 */
.L_x_35:
[----:B------:R-:W-:Y:S05]  /*3a80*/  BSYNC B1 ;  /* 0x0000000000017941 */ /* 0x000fea0003800000 */
.L_x_34:
[----:B-----5:R-:W-:Y:S01]  /*3a90*/  LOP3.LUT R114, R101, 0xffffe000, RZ, 0xc0, !PT ;  /* 0xffffe00065727812 */ /* 0x020fe200078ec0ff */
[----:B------:R-:W-:Y:S01]  /*3aa0*/  BSSY B1, `(.L_x_36) ;  /* 0x000000d000017945 */ /* 0x000fe20003800000 */
[----:B0-----:R-:W-:Y:S02]  /*3ab0*/  SHF.L.U64.HI R5, R91, 0x2, R92 ;  /* 0x000000025b057819 */ /* 0x001fe4000001025c */
[----:B------:R-:W-:Y:S01]  /*3ac0*/  IADD3 R8, P1, P2, R15, R20, R119 ;  /* 0x000000140f087210 */ /* 0x000fe20007a3e077 */
[----:B------:R-:W-:Y:S01]  /*3ad0*/  FMUL R115, R114, R89 ;  /* 0x0000005972737220 */ /* 0x000fe20000400000 */
[----:B------:R-:W-:Y:S02]  /*3ae0*/  ISETP.GT.AND P3, PT, R4, 0x9, PT ;  /* 0x000000090400780c */ /* 0x000fe40003f64270 */
[----:B------:R-:W-:Y:S01]  /*3af0*/  IADD3.X R9, R5, R21, R121, P1, P2 ;  /* 0x0000001505097210 */ /* 0x000fe20000fe4479 */
[----:B------:R-:W-:Y:S01]  /*3b00*/  FFMA R115, R60, R88, R115 ;  /* 0x000000583c737223 */ /* 0x000fe20000000073 */
[----:B------:R-:W-:-:S02]  /*3b10*/  ISETP.GT.AND P1, PT, R3, RZ, P3 ;  /* 0x000000ff0300720c */ /* 0x000fc40001f24270 */
[----:B------:R-:W-:Y:S02]  /*3b20*/  P2R R114, PR, RZ, 0x8 ;  /* 0x00000008ff727803 */ /* 0x000fe40000000000 */
[----:B------:R-:W-:-:S05]  /*3b30*/  F2FP.TF32.F32.PACK_B R115, R115 ;  /* 0x00000073ff73723e */ /* 0x000fca00024050ff */
[----:B------:R0:W-:Y:S04]  /*3b40*/  @P0 STG.E desc[UR44][R20.64+0x20], R115 ;  /* 0x0000207314000986 */ /* 0x0001e8000c10192c */
[----:B------:R-:W-:Y:S05]  /*3b50*/  @!P1 BRA `(.L_x_37) ;  /* 0x0000000000049947 */ /* 0x000fea0003800000 */
[----:B------:R4:W5:Y:S02]  /*3b60*/  LDG.E.LTC128B R101, desc[UR44][R6.64+0x24] ;  /* 0x0000242c06657981 */ /* 0x000964000c1e1920 */
.L_x_37:
[----:B------:R-:W-:Y:S05]  /*3b70*/  BSYNC B1 ;  /* 0x0000000000017941 */ /* 0x000fea0003800000 */
.L_x_36:
[----:B-----5:R-:W-:Y:S01]  /*3b80*/  LOP3.LUT R60, R101, 0xffffe000, RZ, 0xc0, !PT ;  /* 0xffffe000653c7812 */ /* 0x020fe200078ec0ff */
[----:B------:R-:W-:Y:S01]  /*3b90*/  BSSY B1, `(.L_x_38) ;  /* 0x0000008000017945 */ /* 0x000fe20003800000 */
[----:B------:R-:W-:-:S03]  /*3ba0*/  ISETP.GT.AND P0, PT, R3, 0x8, P4 ;  /* 0x000000080300780c */ /* 0x000fc60002704270 */
[----:B------:R-:W-:-:S04]  /*3bb0*/  FMUL R60, R60, R89 ;  /* 0x000000593c3c7220 */ /* 0x000fc80000400000 */
[----:B------:R-:W-:-:S05]  /*3bc0*/  FFMA R61, R61, R88, R60 ;  /* 0x000000583d3d7223 */ /* 0x000fca000000003c */
[----:B------:R-:W-:-:S05]  /*3bd0*/  F2FP.TF32.F32.PACK_B R61, R61 ;  /* 0x0000003dff3d723e */ /* 0x000fca00024050ff */
[----:B------:R0:W-:Y:S01]  /*3be0*/  @P1 STG.E desc[UR44][R20.64+0x24], R61 ;  /* 0x0000243d14001986 */ /* 0x0001e2000c10192c */
[----:B------:R-:W-:Y:S05]  /*3bf0*/  @!P0 BRA `(.L_x_39) ;  /* 0x0000000000048947 */ /* 0x000fea0003800000 */
[----:B------:R0:W5:Y:S02]  /*3c00*/  LDG.E.LTC128B R101, desc[UR44][R56.64+0x20] ;  /* 0x0000202c38657981 */ /* 0x000164000c1e1920 */
.L_x_39:
[----:B------:R-:W-:Y:S05]  /*3c10*/  BSYNC B1 ;  /* 0x0000000000017941 */ /* 0x000fea0003800000 */
.L_x_38:
[----:B-----5:R-:W-:Y:S01]  /*3c20*/  LOP3.LUT R60, R101, 0xffffe000, RZ, 0xc0, !PT ;  /* 0xffffe000653c7812 */ /* 0x020fe200078ec0ff */
[----:B------:R-:W-:Y:S01]  /*3c30*/  BSSY B1, `(.L_x_40) ;  /* 0x0000008000017945 */ /* 0x000fe20003800000 */
[----:B------:R-:W-:-:S03]  /*3c40*/  ISETP.GT.AND P1, PT, R3, 0x8, P3 ;  /* 0x000000080300780c */ /* 0x000fc60001f24270 */
[----:B0-----:R-:W-:-:S04]  /*3c50*/  FMUL R61, R60, R89 ;  /* 0x000000593c3d7220 */ /* 0x001fc80000400000 */
[----:B------:R-:W-:-:S05]  /*3c60*/  FFMA R61, R62, R88, R61 ;  /* 0x000000583e3d7223 */ /* 0x000fca000000003d */
[----:B------:R-:W-:-:S05]  /*3c70*/  F2FP.TF32.F32.PACK_B R61, R61 ;  /* 0x0000003dff3d723e */ /* 0x000fca00024050ff */
[----:B------:R0:W-:Y:S01]  /*3c80*/  @P0 STG.E desc[UR44][R58.64+0x20], R61 ;  /* 0x0000203d3a000986 */ /* 0x0001e2000c10192c */
[----:B------:R-:W-:Y:S05]  /*3c90*/  @!P1 BRA `(.L_x_41) ;  /* 0x0000000000049947 */ /* 0x000fea0003800000 */
[----:B------:R0:W5:Y:S02]  /*3ca0*/  LDG.E.LTC128B R101, desc[UR44][R56.64+0x24] ;  /* 0x0000242c38657981 */ /* 0x000164000c1e1920 */
.L_x_41:
[----:B------:R-:W-:Y:S05]  /*3cb0*/  BSYNC B1 ;  /* 0x0000000000017941 */ /* 0x000fea0003800000 */
.L_x_40:
[----:B-----5:R-:W-:Y:S01]  /*3cc0*/  LOP3.LUT R60, R101, 0xffffe000, RZ, 0xc0, !PT ;  /* 0xffffe000653c7812 */ /* 0x020fe200078ec0ff */
[----:B------:R-:W-:Y:S01]  /*3cd0*/  BSSY B1, `(.L_x_42) ;  /* 0x000000c000017945 */ /* 0x000fe20003800000 */
[----:B------:R-:W-:Y:S02]  /*3ce0*/  IADD3 R121, P0, R110, 0x80, RZ ;  /* 0x000000806e797810 */ /* 0x000fe40007f1e0ff */
[----:B------:R-:W-:Y:S01]  /*3cf0*/  ISETP.GT.AND P2, PT, R4, 0x10, PT ;  /* 0x000000100400780c */ /* 0x000fe20003f44270 */
[----:B------:R-:W-:Y:S02]  /*3d00*/  FMUL R60, R60, R89 ;  /* 0x000000593c3c7220 */ /* 0x000fe40000400000 */
[----:B------:R-:W-:Y:S01]  /*3d10*/  IMAD.X R111, RZ, RZ, R111, P0 ;  /* 0x000000ffff6f7224 */ /* 0x000fe200000e066f */
[----:B------:R-:W-:Y:S01]  /*3d20*/  ISETP.GT.AND P0, PT, R3, RZ, P2 ;  /* 0x000000ff0300720c */ /* 0x000fe20001704270 */
[----:B------:R-:W-:Y:S01]  /*3d30*/  FFMA R63, R63, R88, R60 ;  /* 0x000000583f3f7223 */ /* 0x000fe2000000003c */
[----:B------:R-:W-:-:S04]  /*3d40*/  P2R R115, PR, RZ, 0x4 ;  /* 0x00000004ff737803 */ /* 0x000fc80000000000 */
[----:B------:R-:W-:-:S05]  /*3d50*/  F2FP.TF32.F32.PACK_B R63, R63 ;  /* 0x0000003fff3f723e */ /* 0x000fca00024050ff */
[----:B------:R0:W-:Y:S02]  /*3d60*/  @P1 STG.E desc[UR44][R58.64+0x24], R63 ;  /* 0x0000243f3a001986 */ /* 0x0001e4000c10192c */
[----:B------:R-:W-:Y:S05]  /*3d70*/  @!P0 BRA `(.L_x_43) ;  /* 0x0000000000048947 */ /* 0x000fea0003800000 */
[----:B------:R0:W5:Y:S02]  /*3d80*/  LDG.E.LTC128B R101, desc[UR44][R6.64+0x40] ;  /* 0x0000402c06657981 */ /* 0x000164000c1e1920 */
.L_x_43:
[----:B------:R-:W-:Y:S05]  /*3d90*/  BSYNC B1 ;  /* 0x0000000000017941 */ /* 0x000fea0003800000 */
.L_x_42:
[----:B-----5:R-:W-:Y:S01]  /*3da0*/  LOP3.LUT R60, R101, 0xffffe000, RZ, 0xc0, !PT ;  /* 0xffffe000653c7812 */ /* 0x020fe200078ec0ff */
[-C--:B------:R-:W-:Y:S01]  /*3db0*/  IMAD R62, R111, R106.reuse, RZ ;  /* 0x0000006a6f3e7224 */ /* 0x080fe200078e02ff */
[----:B------:R-:W-:Y:S01]  /*3dc0*/  ISETP.GT.AND P1, PT, R4, 0x11, PT ;  /* 0x000000110400780c */ /* 0x000fe20003f24270 */
[----:B------:R-:W-:Y:S02]  /*3dd0*/  BSSY B1, `(.L_x_44) ;  /* 0x0000020000017945 */ /* 0x000fe40003800000 */
[----:B0-----:R-:W-:Y:S01]  /*3de0*/  FMUL R61, R60, R89 ;  /* 0x000000593c3d7220 */ /* 0x001fe20000400000 */
[C---:B------:R-:W-:Y:S02]  /*3df0*/  IMAD R103, R121.reuse, R107, R62 ;  /* 0x0000006b79677224 */ /* 0x040fe400078e023e */
[----:B------:R-:W-:-:S04]  /*3e00*/  IMAD.WIDE.U32 R62, R121, R106, R10 ;  /* 0x0000006a793e7225 */ /* 0x000fc800078e000a */
[----:B------:R-:W-:Y:S01]  /*3e10*/  FFMA R119, R64, R88, R61 ;  /* 0x0000005840777223 */ /* 0x000fe2000000003d */
[----:B------:R-:W-:-:S04]  /*3e20*/  IMAD.IADD R63, R103, 0x1, R63 ;  /* 0x00000001673f7824 */ /* 0x000fc800078e023f */
[----:B------:R-:W-:Y:S01]  /*3e30*/  F2FP.TF32.F32.PACK_B R119, R119 ;  /* 0x00000077ff77723e */ /* 0x000fe200024050ff */
[----:B------:R-:W-:-:S04]  /*3e40*/  IMAD.WIDE.U32 R60, R121, R106, R104 ;  /* 0x0000006a793c7225 */ /* 0x000fc800078e0068 */
[----:B------:R0:W-:Y:S01]  /*3e50*/  @P0 STG.E desc[UR44][R20.64+0x40], R119 ;  /* 0x0000407714000986 */ /* 0x0001e2000c10192c */
[----:B------:R-:W-:Y:S01]  /*3e60*/  IMAD.WIDE.U32 R110, R19, R14, R62 ;  /* 0x0000000e136e7225 */ /* 0x000fe200078e003e */
[----:B------:R-:W-:-:S03]  /*3e70*/  LEA R62, P0, R60, R12, 0x2 ;  /* 0x0000000c3c3e7211 */ /* 0x000fc600078010ff */
[----:B------:R-:W-:Y:S02]  /*3e80*/  IMAD.IADD R61, R61, 0x1, R103 ;  /* 0x000000013d3d7824 */ /* 0x000fe400078e0267 */
[----:B------:R-:W-:-:S03]  /*3e90*/  IMAD.WIDE.U32 R106, R121, R106, R112 ;  /* 0x0000006a796a7225 */ /* 0x000fc600078e0070 */
[----:B------:R-:W-:Y:S01]  /*3ea0*/  LEA.HI.X R63, R60, R13, R61, 0x2, P0 ;  /* 0x0000000d3c3f7211 */ /* 0x000fe200000f143d */
[----:B------:R-:W-:Y:S01]  /*3eb0*/  IMAD.IADD R61, R123, 0x1, R111 ;  /* 0x000000017b3d7824 */ /* 0x000fe200078e026f */
[----:B------:R-:W-:Y:S01]  /*3ec0*/  LEA R60, P0, R110, R12, 0x2 ;  /* 0x0000000c6e3c7211 */ /* 0x000fe200078010ff */
[----:B------:R-:W-:-:S03]  /*3ed0*/  IMAD.IADD R103, R103, 0x1, R107 ;  /* 0x0000000167677824 */ /* 0x000fc600078e026b */
[----:B------:R-:W-:Y:S02]  /*3ee0*/  LEA.HI.X R61, R110, R13, R61, 0x2, P0 ;  /* 0x0000000d6e3d7211 */ /* 0x000fe400000f143d */
[----:B------:R-:W-:-:S05]  /*3ef0*/  IADD3 R64, P0, R102, R106, RZ ;  /* 0x0000006a66407210 */ /* 0x000fca0007f1e0ff */
[----:B------:R-:W-:Y:S01]  /*3f00*/  IMAD.X R104, R103, 0x1, R105, P0 ;  /* 0x0000000167687824 */ /* 0x000fe200000e0669 */
[----:B------:R-:W-:-:S05]  /*3f10*/  IADD3 R102, P0, R10, R106, RZ ;  /* 0x0000006a0a667210 */ /* 0x000fca0007f1e0ff */
[----:B------:R-:W-:Y:S01]  /*3f20*/  IMAD.X R103, R11, 0x1, R103, P0 ;  /* 0x000000010b677824 */ /* 0x000fe200000e0667 */
[----:B------:R-:W-:Y:S01]  /*3f30*/  LEA R10, P0, R64, R12, 0x2 ;  /* 0x0000000c400a7211 */ /* 0x000fe200078010ff */
[----:B------:R-:W-:-:S03]  /*3f40*/  IMAD.WIDE.U32 R102, R19, R14, R102 ;  /* 0x0000000e13667225 */ /* 0x000fc600078e0066 */
[----:B------:R-:W-:Y:S01]  /*3f50*/  LEA.HI.X R11, R64, R13, R104, 0x2, P0 ;  /* 0x0000000d400b7211 */ /* 0x000fe200000f1468 */
[----:B------:R-:W-:Y:S01]  /*3f60*/  IMAD.IADD R14, R123, 0x1, R103 ;  /* 0x000000017b0e7824 */ /* 0x000fe200078e0267 */
[----:B------:R-:W-:-:S04]  /*3f70*/  LEA R12, P0, R102, R12, 0x2 ;  /* 0x0000000c660c7211 */ /* 0x000fc800078010ff */
[----:B------:R-:W-:Y:S02]  /*3f80*/  LEA.HI.X R13, R102, R13, R14, 0x2, P0 ;  /* 0x0000000d660d7211 */ /* 0x000fe400000f140e */
[----:B------:R-:W-:Y:S02]  /*3f90*/  ISETP.GT.AND P0, PT, R3, RZ, P1 ;  /* 0x000000ff0300720c */ /* 0x000fe40000f04270 */
[----:B------:R-:W-:-:S11]  /*3fa0*/  P2R R102, PR, RZ, 0x2 ;  /* 0x00000002ff667803 */ /* 0x000fd60000000000 */
[----:B0-----:R-:W-:Y:S05]  /*3fb0*/  @!P0 BRA `(.L_x_45) ;  /* 0x0000000000048947 */ /* 0x001fea0003800000 */
[----:B------:R0:W5:Y:S02]  /*3fc0*/  LDG.E.LTC128B R101, desc[UR44][R6.64+0x44] ;  /* 0x0000442c06657981 */ /* 0x000164000c1e1920 */
.L_x_45:
[----:B------:R-:W-:Y:S05]  /*3fd0*/  BSYNC B1 ;  /* 0x0000000000017941 */ /* 0x000fea0003800000 */
.L_x_44:
[----:B-----5:R-:W-:Y:S01]  /*3fe0*/  LOP3.LUT R14, R101, 0xffffe000, RZ, 0xc0, !PT ;  /* 0xffffe000650e7812 */ /* 0x020fe200078ec0ff */
[----:B------:R-:W-:Y:S04]  /*3ff0*/  BSSY B1, `(.L_x_46) ;  /* 0x0000008000017945 */ /* 0x000fe80003800000 */
[----:B------:R-:W-:-:S04]  /*4000*/  FMUL R14, R14, R89 ;  /* 0x000000590e0e7220 */ /* 0x000fc80000400000 */
[----:B------:R-:W-:-:S05]  /*4010*/  FFMA R65, R65, R88, R14 ;  /* 0x0000005841417223 */ /* 0x000fca000000000e */
[----:B------:R-:W-:-:S05]  /*4020*/  F2FP.TF32.F32.PACK_B R65, R65 ;  /* 0x00000041ff41723e */ /* 0x000fca00024050ff */
[----:B------:R0:W-:Y:S01]  /*4030*/  @P0 STG.E desc[UR44][R20.64+0x44], R65 ;  /* 0x0000444114000986 */ /* 0x0001e2000c10192c */
[----:B------:R-:W-:-:S13]  /*4040*/  ISETP.GT.AND P0, PT, R3, 0x8, P2 ;  /* 0x000000080300780c */ /* 0x000fda0001704270 */
[----:B0-----:R-:W-:Y:S05]  /*4050*/  @!P0 BRA `(.L_x_47) ;  /* 0x0000000000048947 */ /* 0x001fea0003800000 */
[----:B------:R0:W5:Y:S02]  /*4060*/  LDG.E.LTC128B R101, desc[UR44][R56.64+0x40] ;  /* 0x0000402c38657981 */ /* 0x000164000c1e1920 */
.L_x_47:
[----:B------:R-:W-:Y:S05]  /*4070*/  BSYNC B1 ;  /* 0x0000000000017941 */ /* 0x000fea0003800000 */
.L_x_46:
        /* <DEDUP_REMOVED lines=9> */
.L_x_49:
[----:B------:R-:W-:Y:S05]  /*4110*/  BSYNC B1 ;  /* 0x0000000000017941 */ /* 0x000fea0003800000 */
.L_x_48:
[----:B-----5:R-:W-:Y:S01]  /*4120*/  LOP3.LUT R14, R101, 0xffffe000, RZ, 0xc0, !PT ;  /* 0xffffe000650e7812 */ /* 0x020fe200078ec0ff */
[----:B------:R-:W-:Y:S01]  /*4130*/  BSSY B1, `(.L_x_50) ;  /* 0x000000a000017945 */ /* 0x000fe20003800000 */
[----:B------:R-:W-:-:S03]  /*4140*/  ISETP.GT.AND P2, PT, R4, 0x18, PT ;  /* 0x000000180400780c */ /* 0x000fc60003f44270 */
[----:B------:R-:W-:Y:S01]  /*4150*/  FMUL R14, R14, R89 ;  /* 0x000000590e0e7220 */ /* 0x000fe20000400000 */
[----:B------:R-:W-:-:S03]  /*4160*/  P2R R103, PR, RZ, 0x4 ;  /* 0x00000004ff677803 */ /* 0x000fc60000000000 */
[----:B------:R-:W-:-:S05]  /*4170*/  FFMA R67, R67, R88, R14 ;  /* 0x0000005843437223 */ /* 0x000fca000000000e */
[----:B------:R-:W-:-:S05]  /*4180*/  F2FP.TF32.F32.PACK_B R67, R67 ;  /* 0x00000043ff43723e */ /* 0x000fca00024050ff */
[----:B------:R0:W-:Y:S01]  /*4190*/  @P0 STG.E desc[UR44][R58.64+0x44], R67 ;  /* 0x000044433a000986 */ /* 0x0001e2000c10192c */
[----:B------:R-:W-:-:S13]  /*41a0*/  ISETP.GT.AND P0, PT, R3, RZ, P2 ;  /* 0x000000ff0300720c */ /* 0x000fda0001704270 */
[----:B0-----:R-:W-:Y:S05]  /*41b0*/  @!P0 BRA `(.L_x_51) ;  /* 0x0000000000048947 */ /* 0x001fea0003800000 */
[----:B------:R0:W5:Y:S02]  /*41c0*/  LDG.E.LTC128B R101, desc[UR44][R6.64+0x60] ;  /* 0x0000602c06657981 */ /* 0x000164000c1e1920 */
.L_x_51:
[----:B------:R-:W-:Y:S05]  /*41d0*/  BSYNC B1 ;  /* 0x0000000000017941 */ /* 0x000fea0003800000 */
.L_x_50:
[----:B-----5:R-:W-:Y:S01]  /*41e0*/  LOP3.LUT R14, R101, 0xffffe000, RZ, 0xc0, !PT ;  /* 0xffffe000650e7812 */ /* 0x020fe200078ec0ff */
[----:B------:R-:W-:Y:S01]  /*41f0*/  BSSY B1, `(.L_x_52) ;  /* 0x000000a000017945 */ /* 0x000fe20003800000 */
[----:B------:R-:W-:-:S03]  /*4200*/  ISETP.GT.AND P1, PT, R4, 0x19, PT ;  /* 0x000000190400780c */ /* 0x000fc60003f24270 */
[----:B------:R-:W-:-:S04]  /*4210*/  FMUL R19, R14, R89 ;  /* 0x000000590e137220 */ /* 0x000fc80000400000 */
[----:B------:R-:W-:Y:S01]  /*4220*/  FFMA R19, R68, R88, R19 ;  /* 0x0000005844137223 */ /* 0x000fe20000000013 */
[----:B------:R-:W-:-:S04]  /*4230*/  P2R R68, PR, RZ, 0x2 ;  /* 0x00000002ff447803 */ /* 0x000fc80000000000 */
[----:B------:R-:W-:-:S05]  /*4240*/  F2FP.TF32.F32.PACK_B R19, R19 ;  /* 0x00000013ff13723e */ /* 0x000fca00024050ff */
[----:B------:R0:W-:Y:S01]  /*4250*/  @P0 STG.E desc[UR44][R20.64+0x60], R19 ;  /* 0x0000601314000986 */ /* 0x0001e2000c10192c */
[----:B------:R-:W-:-:S13]  /*4260*/  ISETP.GT.AND P0, PT, R3, RZ, P1 ;  /* 0x000000ff0300720c */ /* 0x000fda0000f04270 */
[----:B0-----:R-:W-:Y:S05]  /*4270*/  @!P0 BRA `(.L_x_53) ;  /* 0x0000000000048947 */ /* 0x001fea0003800000 */
[----:B------:R0:W5:Y:S02]  /*4280*/  LDG.E.LTC128B R101, desc[UR44][R6.64+0x64] ;  /* 0x0000642c06657981 */ /* 0x000164000c1e1920 */
.L_x_53:
[----:B------:R-:W-:Y:S05]  /*4290*/  BSYNC B1 ;  /* 0x0000000000017941 */ /* 0x000fea0003800000 */
.L_x_52:
        /* <DEDUP_REMOVED lines=9> */
.L_x_55:
[----:B------:R-:W-:Y:S05]  /*4330*/  BSYNC B1 ;  /* 0x0000000000017941 */ /* 0x000fea0003800000 */
.L_x_54:
        /* <DEDUP_REMOVED lines=9> */
.L_x_57:
[----:B------:R-:W-:Y:S05]  /*43d0*/  BSYNC B1 ;  /* 0x0000000000017941 */ /* 0x000fea0003800000 */
.L_x_56:
        /* <DEDUP_REMOVED lines=11> */
.L_x_59:
[----:B------:R-:W-:Y:S05]  /*4490*/  BSYNC B1 ;  /* 0x0000000000017941 */ /* 0x000fea0003800000 */
.L_x_58:
        /* <DEDUP_REMOVED lines=11> */
.L_x_61:
[----:B------:R-:W-:Y:S05]  /*4550*/  BSYNC B1 ;  /* 0x0000000000017941 */ /* 0x000fea0003800000 */
.L_x_60:
        /* <DEDUP_REMOVED lines=9> */
.L_x_63:
[----:B------:R-:W-:Y:S05]  /*45f0*/  BSYNC B1 ;  /* 0x0000000000017941 */ /* 0x000fea0003800000 */
.L_x_62:
        /* <DEDUP_REMOVED lines=9> */
.L_x_65:
[----:B------:R-:W-:Y:S05]  /*4690*/  BSYNC B1 ;  /* 0x0000000000017941 */ /* 0x000fea0003800000 */
.L_x_64:
        /* <DEDUP_REMOVED lines=11> */
.L_x_67:
[----:B------:R-:W-:Y:S05]  /*4750*/  BSYNC B1 ;  /* 0x0000000000017941 */ /* 0x000fea0003800000 */
.L_x_66:
        /* <DEDUP_REMOVED lines=11> */
.L_x_69:
[----:B------:R-:W-:Y:S05]  /*4810*/  BSYNC B1 ;  /* 0x0000000000017941 */ /* 0x000fea0003800000 */
.L_x_68:
        /* <DEDUP_REMOVED lines=9> */
.L_x_71:
[----:B------:R-:W-:Y:S05]  /*48b0*/  BSYNC B1 ;  /* 0x0000000000017941 */ /* 0x000fea0003800000 */
.L_x_70:
        /* <DEDUP_REMOVED lines=9> */
.L_x_73:
[----:B------:R-:W-:Y:S05]  /*4950*/  BSYNC B1 ;  /* 0x0000000000017941 */ /* 0x000fea0003800000 */
.L_x_72:
[----:B-----5:R-:W-:Y:S01]  /*4960*/  LOP3.LUT R14, R101, 0xffffe000, RZ, 0xc0, !PT ;  /* 0xffffe000650e7812 */ /* 0x020fe200078ec0ff */
[----:B------:R-:W-:Y:S01]  /*4970*/  BSSY B1, `(.L_x_74) ;  /* 0x0000009000017945 */ /* 0x000fe20003800000 */
[----:B------:R-:W-:-:S03]  /*4980*/  ISETP.GT.AND P3, PT, R4, 0x30, PT ;  /* 0x000000300400780c */ /* 0x000fc60003f64270 */
[----:B------:R-:W-:-:S04]  /*4990*/  FMUL R14, R14, R89 ;  /* 0x000000590e0e7220 */ /* 0x000fc80000400000 */
[----:B------:R-:W-:-:S05]  /*49a0*/  FFMA R79, R79, R88, R14 ;  /* 0x000000584f4f7223 */ /* 0x000fca000000000e */
[----:B------:R-:W-:-:S05]  /*49b0*/  F2FP.TF32.F32.PACK_B R79, R79 ;  /* 0x0000004fff4f723e */ /* 0x000fca00024050ff */
[----:B------:R0:W-:Y:S01]  /*49c0*/  @P0 STG.E desc[UR44][R58.64+0xa4], R79 ;  /* 0x0000a44f3a000986 */ /* 0x0001e2000c10192c */
[----:B------:R-:W-:-:S13]  /*49d0*/  ISETP.GT.AND P0, PT, R3, RZ, P3 ;  /* 0x000000ff0300720c */ /* 0x000fda0001f04270 */
[----:B0-----:R-:W-:Y:S05]  /*49e0*/  @!P0 BRA `(.L_x_75) ;  /* 0x0000000000048947 */ /* 0x001fea0003800000 */
[----:B------:R0:W5:Y:S02]  /*49f0*/  LDG.E.LTC128B R101, desc[UR44][R6.64+0xc0] ;  /* 0x0000c02c06657981 */ /* 0x000164000c1e1920 */
.L_x_75:
[----:B------:R-:W-:Y:S05]  /*4a00*/  BSYNC B1 ;  /* 0x0000000000017941 */ /* 0x000fea0003800000 */
.L_x_74:
        /* <DEDUP_REMOVED lines=10> */
.L_x_77:
[----:B------:R-:W-:Y:S05]  /*4ab0*/  BSYNC B1 ;  /* 0x0000000000017941 */ /* 0x000fea0003800000 */
.L_x_76:
        /* <DEDUP_REMOVED lines=9> */
.L_x_79:
[----:B------:R-:W-:Y:S05]  /*4b50*/  BSYNC B1 ;  /* 0x0000000000017941 */ /* 0x000fea0003800000 */
.L_x_78:
        /* <DEDUP_REMOVED lines=9> */
.L_x_81:
[----:B------:R-:W-:Y:S05]  /*4bf0*/  BSYNC B1 ;  /* 0x0000000000017941 */ /* 0x000fea0003800000 */
.L_x_80:
        /* <DEDUP_REMOVED lines=10> */
.L_x_83:
[----:B------:R-:W-:Y:S05]  /*4ca0*/  BSYNC B1 ;  /* 0x0000000000017941 */ /* 0x000fea0003800000 */
.L_x_82:
[----:B-----5:R-:W-:Y:S01]  /*4cb0*/  LOP3.LUT R14, R101, 0xffffe000, RZ, 0xc0, !PT ;  /* 0xffffe000650e7812 */ /* 0x020fe200078ec0ff */
[----:B------:R-:W-:Y:S04]  /*4cc0*/  BSSY B1, `(.L_x_84) ;  /* 0x000000f000017945 */ /* 0x000fe80003800000 */
[----:B------:R-:W-:-:S04]  /*4cd0*/  FMUL R19, R14, R89 ;  /* 0x000000590e137220 */ /* 0x000fc80000400000 */
[----:B------:R-:W-:-:S05]  /*4ce0*/  FFMA R19, R84, R88, R19 ;  /* 0x0000005854137223 */ /* 0x000fca0000000013 */
[----:B------:R-:W-:-:S05]  /*4cf0*/  F2FP.TF32.F32.PACK_B R19, R19 ;  /* 0x00000013ff13723e */ /* 0x000fca00024050ff */
[----:B------:R0:W-:Y:S01]  /*4d00*/  @P0 STG.E desc[UR44][R20.64+0xe0], R19 ;  /* 0x0000e01314000986 */ /* 0x0001e2000c10192c */
[----:B------:R-:W-:-:S05]  /*4d10*/  IADD3 R64, P0, R15, R108, RZ ;  /* 0x0000006c0f407210 */ /* 0x000fca0007f1e0ff */
[----:B------:R-:W-:Y:S01]  /*4d20*/  IMAD.X R65, R5, 0x1, R109, P0 ;  /* 0x0000000105417824 */ /* 0x000fe200000e066d */
[----:B------:R-:W-:-:S05]  /*4d30*/  IADD3 R66, P0, R15, R108, RZ ;  /* 0x0000006c0f427210 */ /* 0x000fca0007f1e0ff */
[----:B------:R-:W-:Y:S01]  /*4d40*/  IMAD.X R67, R5, 0x1, R109, P0 ;  /* 0x0000000105437824 */ /* 0x000fe200000e066d */
[----:B------:R-:W-:-:S05]  /*4d50*/  IADD3 R14, P0, R15, R20, RZ ;  /* 0x000000140f0e7210 */ /* 0x000fca0007f1e0ff */
[----:B------:R-:W-:Y:S01]  /*4d60*/  IMAD.X R15, R5, 0x1, R21, P0 ;  /* 0x00000001050f7824 */ /* 0x000fe200000e0615 */
[----:B------:R-:W-:-:S04]  /*4d70*/  ISETP.GT.AND P0, PT, R4, 0x39, PT ;  /* 0x000000390400780c */ /* 0x000fc80003f04270 */
[----:B------:R-:W-:-:S13]  /*4d80*/  ISETP.GT.AND P4, PT, R3, RZ, P0 ;  /* 0x000000ff0300720c */ /* 0x000fda0000784270 */
[----:B0-----:R-:W-:Y:S05]  /*4d90*/  @!P4 BRA `(.L_x_85) ;  /* 0x000000000004c947 */ /* 0x001fea0003800000 */
[----:B------:R0:W5:Y:S02]  /*4da0*/  LDG.E.LTC128B R101, desc[UR44][R6.64+0xe4] ;  /* 0x0000e42c06657981 */ /* 0x000164000c1e1920 */
.L_x_85:
[----:B------:R-:W-:Y:S05]  /*4db0*/  BSYNC B1 ;  /* 0x0000000000017941 */ /* 0x000fea0003800000 */
.L_x_84:
        /* <DEDUP_REMOVED lines=9> */
.L_x_87:
[----:B------:R-:W-:Y:S05]  /*4e50*/  BSYNC B1 ;  /* 0x0000000000017941 */ /* 0x000fea0003800000 */
.L_x_86:
        /* <DEDUP_REMOVED lines=9> */
.L_x_89:
[----:B------:R-:W-:Y:S05]  /*4ef0*/  BSYNC B1 ;  /* 0x0000000000017941 */ /* 0x000fea0003800000 */
.L_x_88:
[----:B-----5:R-:W-:-:S05]  /*4f00*/  LOP3.LUT R4, R101, 0xffffe000, RZ, 0xc0, !PT ;  /* 0xffffe00065047812 */ /* 0x020fca00078ec0ff */
[----:B------:R-:W-:-:S04]  /*4f10*/  FMUL R4, R4, R89 ;  /* 0x0000005904047220 */ /* 0x000fc80000400000 */
[----:B------:R-:W-:-:S05]  /*4f20*/  FFMA R87, R87, R88, R4 ;  /* 0x0000005857577223 */ /* 0x000fca0000000004 */
[----:B------:R-:W-:-:S05]  /*4f30*/  F2FP.TF32.F32.PACK_B R87, R87 ;  /* 0x00000057ff57723e */ /* 0x000fca00024050ff */
[----:B------:R0:W-:Y:S01]  /*4f40*/  @P4 STG.E desc[UR44][R58.64+0xe4], R87 ;  /* 0x0000e4573a004986 */ /* 0x0001e2000c10192c */
[----:B------:R-:W-:-:S13]  /*4f50*/  ISETP.GT.AND P4, PT, R3, 0x80, P6 ;  /* 0x000000800300780c */ /* 0x000fda0003784270 */
[----:B------:R-:W2:Y:S01]  /*4f60*/  @P4 LDG.E.LTC128B R101, desc[UR44][R62.64] ;  /* 0x0000002c3e654981 */ /* 0x000ea2000c1e1920 */
[----:B------:R-:W-:Y:S01]  /*4f70*/  BSSY B1, `(.L_x_90) ;  /* 0x000000a000017945 */ /* 0x000fe20003800000 */
[----:B--2---:R-:W-:-:S05]  /*4f80*/  LOP3.LUT R4, R101, 0xffffe000, RZ, 0xc0, !PT ;  /* 0xffffe00065047812 */ /* 0x004fca00078ec0ff */
[----:B------:R-:W-:-:S04]  /*4f90*/  FMUL R5, R4, R89 ;  /* 0x0000005904057220 */ /* 0x000fc80000400000 */
[----:B------:R-:W-:-:S05]  /*4fa0*/  FFMA R5, R24, R88, R5 ;  /* 0x0000005818057223 */ /* 0x000fca0000000005 */
[----:B------:R-:W-:-:S05]  /*4fb0*/  F2FP.TF32.F32.PACK_B R5, R5 ;  /* 0x00000005ff05723e */ /* 0x000fca00024050ff */
[----:B------:R0:W-:Y:S01]  /*4fc0*/  @P4 STG.E desc[UR44][R14.64], R5 ;  /* 0x000000050e004986 */ /* 0x0001e2000c10192c */
[----:B------:R-:W-:-:S04]  /*4fd0*/  ISETP.NE.AND P4, PT, R117, RZ, PT ;  /* 0x000000ff7500720c */ /* 0x000fc80003f85270 */
[----:B------:R-:W-:-:S13]  /*4fe0*/  ISETP.GT.AND P4, PT, R3, 0x80, P4 ;  /* 0x000000800300780c */ /* 0x000fda0002784270 */
[----:B0-----:R-:W-:Y:S05]  /*4ff0*/  @!P4 BRA `(.L_x_91) ;  /* 0x000000000004c947 */ /* 0x001fea0003800000 */
[----:B------:R0:W5:Y:S02]  /*5000*/  LDG.E.LTC128B R101, desc[UR44][R60.64+0x4] ;  /* 0x0000042c3c657981 */ /* 0x000164000c1e1920 */
.L_x_91:
[----:B------:R-:W-:Y:S05]  /*5010*/  BSYNC B1 ;  /* 0x0000000000017941 */ /* 0x000fea0003800000 */
.L_x_90:
[----:B-----5:R-:W-:Y:S01]  /*5020*/  LOP3.LUT R4, R101, 0xffffe000, RZ, 0xc0, !PT ;  /* 0xffffe00065047812 */ /* 0x020fe200078ec0ff */
[----:B------:R-:W-:Y:S01]  /*5030*/  @P4 IMAD.MOV.U32 R5, RZ, RZ, R15 ;  /* 0x000000ffff054224 */ /* 0x000fe200078e000f */
[----:B------:R-:W-:Y:S01]  /*5040*/  ISETP.GT.AND P6, PT, R3, 0x88, P6 ;  /* 0x000000880300780c */ /* 0x000fe200037c4270 */
[----:B------:R-:W-:Y:S02]  /*5050*/  BSSY B1, `(.L_x_92) ;  /* 0x0000008000017945 */ /* 0x000fe40003800000 */
[----:B------:R-:W-:-:S04]  /*5060*/  FMUL R4, R4, R89 ;  /* 0x0000005904047220 */ /* 0x000fc80000400000 */
[----:B------:R-:W-:Y:S01]  /*5070*/  FFMA R25, R25, R88, R4 ;  /* 0x0000005819197223 */ /* 0x000fe20000000004 */
[----:B------:R-:W-:-:S04]  /*5080*/  @P4 IMAD.MOV.U32 R4, RZ, RZ, R14 ;  /* 0x000000ffff044224 */ /* 0x000fc800078e000e */
[----:B------:R-:W-:-:S05]  /*5090*/  F2FP.TF32.F32.PACK_B R25, R25 ;  /* 0x00000019ff19723e */ /* 0x000fca00024050ff */
[----:B------:R2:W-:Y:S01]  /*50a0*/  @P4 STG.E desc[UR44][R4.64+0x4], R25 ;  /* 0x0000041904004986 */ /* 0x0005e2000c10192c */
[----:B------:R-:W-:Y:S05]  /*50b0*/  @!P6 BRA `(.L_x_93) ;  /* 0x000000000004e947 */ /* 0x000fea0003800000 */
[----:B------:R0:W5:Y:S02]  /*50c0*/  LDG.E.LTC128B R101, desc[UR44][R10.64] ;  /* 0x0000002c0a657981 */ /* 0x000164000c1e1920 */
.L_x_93:
[----:B------:R-:W-:Y:S05]  /*50d0*/  BSYNC B1 ;  /* 0x0000000000017941 */ /* 0x000fea0003800000 */
.L_x_92:
[----:B--2--5:R-:W-:Y:S01]  /*50e0*/  LOP3.LUT R4, R101, 0xffffe000, RZ, 0xc0, !PT ;  /* 0xffffe00065047812 */ /* 0x024fe200078ec0ff */
[----:B------:R-:W-:Y:S01]  /*50f0*/  BSSY B1, `(.L_x_94) ;  /* 0x0000009000017945 */ /* 0x000fe20003800000 */
[----:B------:R-:W-:-:S03]  /*5100*/  ISETP.NE.AND P4, PT, R117, RZ, PT ;  /* 0x000000ff7500720c */ /* 0x000fc60003f85270 */
[----:B------:R-:W-:Y:S01]  /*5110*/  FMUL R5, R4, R89 ;  /* 0x0000005904057220 */ /* 0x000fe20000400000 */
[----:B------:R-:W-:-:S03]  /*5120*/  ISETP.GT.AND P4, PT, R3, 0x88, P4 ;  /* 0x000000880300780c */ /* 0x000fc60002784270 */
[----:B------:R-:W-:-:S05]  /*5130*/  FFMA R5, R26, R88, R5 ;  /* 0x000000581a057223 */ /* 0x000fca0000000005 */
[----:B------:R-:W-:-:S05]  /*5140*/  F2FP.TF32.F32.PACK_B R5, R5 ;  /* 0x00000005ff05723e */ /* 0x000fca00024050ff */
[----:B------:R2:W-:Y:S01]  /*5150*/  @P6 STG.E desc[UR44][R64.64], R5 ;  /* 0x0000000540006986 */ /* 0x0005e2000c10192c */
[----:B------:R-:W-:Y:S05]  /*5160*/  @!P4 BRA `(.L_x_95) ;  /* 0x000000000004c947 */ /* 0x000fea0003800000 */
[----:B------:R0:W5:Y:S02]  /*5170*/  LDG.E.LTC128B R101, desc[UR44][R12.64+0x4] ;  /* 0x0000042c0c657981 */ /* 0x000164000c1e1920 */
.L_x_95:
[----:B------:R-:W-:Y:S05]  /*5180*/  BSYNC B1 ;  /* 0x0000000000017941 */ /* 0x000fea0003800000 */
.L_x_94:
[----:B-----5:R-:W-:Y:S01]  /*5190*/  LOP3.LUT R4, R101, 0xffffe000, RZ, 0xc0, !PT ;  /* 0xffffe00065047812 */ /* 0x020fe200078ec0ff */
[----:B------:R-:W-:Y:S01]  /*51a0*/  BSSY B1, `(.L_x_96) ;  /* 0x0000009000017945 */ /* 0x000fe20003800000 */
[----:B------:R-:W-:-:S03]  /*51b0*/  ISETP.NE.AND P6, PT, R118, RZ, PT ;  /* 0x000000ff7600720c */ /* 0x000fc60003fc5270 */
[----:B------:R-:W-:-:S04]  /*51c0*/  FMUL R4, R4, R89 ;  /* 0x0000005904047220 */ /* 0x000fc80000400000 */
[----:B------:R-:W-:-:S05]  /*51d0*/  FFMA R27, R27, R88, R4 ;  /* 0x000000581b1b7223 */ /* 0x000fca0000000004 */
[----:B------:R-:W-:-:S05]  /*51e0*/  F2FP.TF32.F32.PACK_B R27, R27 ;  /* 0x0000001bff1b723e */ /* 0x000fca00024050ff */
[----:B------:R0:W-:Y:S01]  /*51f0*/  @P4 STG.E desc[UR44][R66.64+0x4], R27 ;  /* 0x0000041b42004986 */ /* 0x0001e2000c10192c */
[----:B------:R-:W-:-:S13]  /*5200*/  ISETP.GT.AND P4, PT, R3, 0x80, P6 ;  /* 0x000000800300780c */ /* 0x000fda0003784270 */
[----:B0-----:R-:W-:Y:S05]  /*5210*/  @!P4 BRA `(.L_x_97) ;  /* 0x000000000004c947 */ /* 0x001fea0003800000 */
[----:B------:R0:W5:Y:S02]  /*5220*/  LDG.E.LTC128B R101, desc[UR44][R60.64+0x20] ;  /* 0x0000202c3c657981 */ /* 0x000164000c1e1920 */
.L_x_97:
[----:B------:R-:W-:Y:S05]  /*5230*/  BSYNC B1 ;  /* 0x0000000000017941 */ /* 0x000fea0003800000 */
.L_x_96:
[----:B-----5:R-:W-:Y:S01]  /*5240*/  LOP3.LUT R4, R101, 0xffffe000, RZ, 0xc0, !PT ;  /* 0xffffe00065047812 */ /* 0x020fe200078ec0ff */
[----:B------:R-:W-:Y:S01]  /*5250*/  BSSY B1, `(.L_x_98) ;  /* 0x000000b000017945 */ /* 0x000fe20003800000 */
[----:B------:R-:W-:-:S03]  /*5260*/  ISETP.NE.AND P6, PT, R114, RZ, PT ;  /* 0x000000ff7200720c */ /* 0x000fc60003fc5270 */
[----:B--2---:R-:W-:Y:S01]  /*5270*/  FMUL R5, R4, R89 ;  /* 0x0000005904057220 */ /* 0x004fe20000400000 */
[----:B------:R-:W-:-:S03]  /*5280*/  @P4 IMAD.MOV.U32 R4, RZ, RZ, R14 ;  /* 0x000000ffff044224 */ /* 0x000fc600078e000e */
[----:B-1-34-:R-:W-:Y:S01]  /*5290*/  FFMA R7, R28, R88, R5 ;  /* 0x000000581c077223 */ /* 0x01afe20000000005 */
[----:B------:R-:W-:-:S04]  /*52a0*/  @P4 IMAD.MOV.U32 R5, RZ, RZ, R15 ;  /* 0x000000ffff054224 */ /* 0x000fc800078e000f */
[----:B------:R-:W-:-:S05]  /*52b0*/  F2FP.TF32.F32.PACK_B R7, R7 ;  /* 0x00000007ff07723e */ /* 0x000fca00024050ff */
[----:B------:R1:W-:Y:S01]  /*52c0*/  @P4 STG.E desc[UR44][R4.64+0x20], R7 ;  /* 0x0000200704004986 */ /* 0x0003e2000c10192c */
[----:B------:R-:W-:-:S13]  /*52d0*/  ISETP.GT.AND P4, PT, R3, 0x80, P6 ;  /* 0x000000800300780c */ /* 0x000fda0003784270 */
[----:B-1----:R-:W-:Y:S05]  /*52e0*/  @!P4 BRA `(.L_x_99) ;  /* 0x000000000004c947 */ /* 0x002fea0003800000 */
[----:B------:R1:W5:Y:S02]  /*52f0*/  LDG.E.LTC128B R101, desc[UR44][R60.64+0x24] ;  /* 0x0000242c3c657981 */ /* 0x000364000c1e1920 */
.L_x_99:
[----:B------:R-:W-:Y:S05]  /*5300*/  BSYNC B1 ;  /* 0x0000000000017941 */ /* 0x000fea0003800000 */
.L_x_98:
[----:B-----5:R-:W-:Y:S01]  /*5310*/  LOP3.LUT R4, R101, 0xffffe000, RZ, 0xc0, !PT ;  /* 0xffffe00065047812 */ /* 0x020fe200078ec0ff */
[----:B------:R-:W-:Y:S01]  /*5320*/  @P4 IMAD.MOV.U32 R5, RZ, RZ, R15 ;  /* 0x000000ffff054224 */ /* 0x000fe200078e000f */
[----:B------:R-:W-:Y:S03]  /*5330*/  BSSY B1, `(.L_x_100) ;  /* 0x000000a000017945 */ /* 0x000fe60003800000 */
[----:B------:R-:W-:-:S04]  /*5340*/  FMUL R4, R4, R89 ;  /* 0x0000005904047220 */ /* 0x000fc80000400000 */
[----:B------:R-:W-:Y:S01]  /*5350*/  FFMA R29, R29, R88, R4 ;  /* 0x000000581d1d7223 */ /* 0x000fe20000000004 */
[----:B------:R-:W-:-:S04]  /*5360*/  @P4 IMAD.MOV.U32 R4, RZ, RZ, R14 ;  /* 0x000000ffff044224 */ /* 0x000fc800078e000e */
[----:B------:R-:W-:-:S05]  /*5370*/  F2FP.TF32.F32.PACK_B R29, R29 ;  /* 0x0000001dff1d723e */ /* 0x000fca00024050ff */
[----:B------:R2:W-:Y:S01]  /*5380*/  @P4 STG.E desc[UR44][R4.64+0x24], R29 ;  /* 0x0000241d04004986 */ /* 0x0005e2000c10192c */
[----:B------:R-:W-:-:S04]  /*5390*/  ISETP.NE.AND P4, PT, R118, RZ, PT ;  /* 0x000000ff7600720c */ /* 0x000fc80003f85270 */
[----:B------:R-:W-:-:S13]  /*53a0*/  ISETP.GT.AND P4, PT, R3, 0x88, P4 ;  /* 0x000000880300780c */ /* 0x000fda0002784270 */
[----:B--2---:R-:W-:Y:S05]  /*53b0*/  @!P4 BRA `(.L_x_101) ;  /* 0x000000000004c947 */ /* 0x004fea0003800000 */
[----:B------:R2:W5:Y:S02]  /*53c0*/  LDG.E.LTC128B R101, desc[UR44][R12.64+0x20] ;  /* 0x0000202c0c657981 */ /* 0x000564000c1e1920 */
.L_x_101:
[----:B------:R-:W-:Y:S05]  /*53d0*/  BSYNC B1 ;  /* 0x0000000000017941 */ /* 0x000fea0003800000 */
.L_x_100:
[----:B-----5:R-:W-:Y:S01]  /*53e0*/  LOP3.LUT R4, R101, 0xffffe000, RZ, 0xc0, !PT ;  /* 0xffffe00065047812 */ /* 0x020fe200078ec0ff */
[----:B------:R-:W-:Y:S04]  /*53f0*/  BSSY B1, `(.L_x_102) ;  /* 0x0000008000017945 */ /* 0x000fe80003800000 */
[----:B------:R-:W-:-:S04]  /*5400*/  FMUL R5, R4, R89 ;  /* 0x0000005904057220 */ /* 0x000fc80000400000 */
[----:B------:R-:W-:-:S05]  /*5410*/  FFMA R5, R30, R88, R5 ;  /* 0x000000581e057223 */ /* 0x000fca0000000005 */
[----:B------:R-:W-:-:S05]  /*5420*/  F2FP.TF32.F32.PACK_B R5, R5 ;  /* 0x00000005ff05723e */ /* 0x000fca00024050ff */
[----:B------:R3:W-:Y:S01]  /*5430*/  @P4 STG.E desc[UR44][R8.64+0x20], R5 ;  /* 0x0000200508004986 */ /* 0x0007e2000c10192c */
[----:B------:R-:W-:-:S13]  /*5440*/  ISETP.GT.AND P4, PT, R3, 0x88, P6 ;  /* 0x000000880300780c */ /* 0x000fda0003784270 */
[----:B---3--:R-:W-:Y:S05]  /*5450*/  @!P4 BRA `(.L_x_103) ;  /* 0x000000000004c947 */ /* 0x008fea0003800000 */
[----:B------:R3:W5:Y:S02]  /*5460*/  LDG.E.LTC128B R101, desc[UR44][R12.64+0x24] ;  /* 0x0000242c0c657981 */ /* 0x000764000c1e1920 */
.L_x_103:
[----:B------:R-:W-:Y:S05]  /*5470*/  BSYNC B1 ;  /* 0x0000000000017941 */ /* 0x000fea0003800000 */
.L_x_102:
[----:B-----5:R-:W-:Y:S01]  /*5480*/  LOP3.LUT R4, R101, 0xffffe000, RZ, 0xc0, !PT ;  /* 0xffffe00065047812 */ /* 0x020fe200078ec0ff */
[----:B------:R-:W-:Y:S01]  /*5490*/  @P4 IMAD.MOV.U32 R5, RZ, RZ, R9 ;  /* 0x000000ffff054224 */ /* 0x000fe200078e0009 */
[----:B------:R-:W-:Y:S01]  /*54a0*/  ISETP.NE.AND P6, PT, R115, RZ, PT ;  /* 0x000000ff7300720c */ /* 0x000fe20003fc5270 */
[----:B------:R-:W-:Y:S02]  /*54b0*/  BSSY B1, `(.L_x_104) ;  /* 0x0000009000017945 */ /* 0x000fe40003800000 */
[----:B------:R-:W-:-:S04]  /*54c0*/  FMUL R4, R4, R89 ;  /* 0x0000005904047220 */ /* 0x000fc80000400000 */
[----:B------:R-:W-:Y:S01]  /*54d0*/  FFMA R31, R31, R88, R4 ;  /* 0x000000581f1f7223 */ /* 0x000fe20000000004 */
[----:B------:R-:W-:-:S04]  /*54e0*/  @P4 IMAD.MOV.U32 R4, RZ, RZ, R8 ;  /* 0x000000ffff044224 */ /* 0x000fc800078e0008 */
[----:B------:R-:W-:-:S05]  /*54f0*/  F2FP.TF32.F32.PACK_B R31, R31 ;  /* 0x0000001fff1f723e */ /* 0x000fca00024050ff */
[----:B------:R4:W-:Y:S01]  /*5500*/  @P4 STG.E desc[UR44][R4.64+0x24], R31 ;  /* 0x0000241f04004986 */ /* 0x0009e2000c10192c */
[----:B------:R-:W-:-:S13]  /*5510*/  ISETP.GT.AND P4, PT, R3, 0x80, P6 ;  /* 0x000000800300780c */ /* 0x000fda0003784270 */
[----:B----4-:R-:W-:Y:S05]  /*5520*/  @!P4 BRA `(.L_x_105) ;  /* 0x000000000004c947 */ /* 0x010fea0003800000 */
[----:B------:R4:W5:Y:S02]  /*5530*/  LDG.E.LTC128B R101, desc[UR44][R60.64+0x40] ;  /* 0x0000402c3c657981 */ /* 0x000964000c1e1920 */
.L_x_105:
[----:B------:R-:W-:Y:S05]  /*5540*/  BSYNC B1 ;  /* 0x0000000000017941 */ /* 0x000fea0003800000 */
.L_x_104:
[----:B-----5:R-:W-:Y:S01]  /*5550*/  LOP3.LUT R4, R101, 0xffffe000, RZ, 0xc0, !PT ;  /* 0xffffe00065047812 */ /* 0x020fe200078ec0ff */
[----:B------:R-:W-:Y:S01]  /*5560*/  BSSY B1, `(.L_x_106) ;  /* 0x000000b000017945 */ /* 0x000fe20003800000 */
[----:B------:R-:W-:-:S03]  /*5570*/  ISETP.NE.AND P6, PT, R102, RZ, PT ;  /* 0x000000ff6600720c */ /* 0x000fc60003fc5270 */
[----:B------:R-:W-:Y:S01]  /*5580*/  FMUL R5, R4, R89 ;  /* 0x0000005904057220 */ /* 0x000fe20000400000 */
[----:B------:R-:W-:-:S03]  /*5590*/  @P4 IMAD.MOV.U32 R4, RZ, RZ, R14 ;  /* 0x000000ffff044224 */ /* 0x000fc600078e000e */
[----:B------:R-:W-:Y:S01]  /*55a0*/  FFMA R7, R32, R88, R5 ;  /* 0x0000005820077223 */ /* 0x000fe20000000005 */
[----:B------:R-:W-:-:S04]  /*55b0*/  @P4 IMAD.MOV.U32 R5, RZ, RZ, R15 ;  /* 0x000000ffff054224 */ /* 0x000fc800078e000f */
[----:B------:R-:W-:-:S05]  /*55c0*/  F2FP.TF32.F32.PACK_B R7, R7 ;  /* 0x00000007ff07723e */ /* 0x000fca00024050ff */
[----:B------:R0:W-:Y:S01]  /*55d0*/  @P4 STG.E desc[UR44][R4.64+0x40], R7 ;  /* 0x0000400704004986 */ /* 0x0001e2000c10192c */
[----:B------:R-:W-:-:S13]  /*55e0*/  ISETP.GT.AND P4, PT, R3, 0x80, P6 ;  /* 0x000000800300780c */ /* 0x000fda0003784270 */
[----:B0-----:R-:W-:Y:S05]  /*55f0*/  @!P4 BRA `(.L_x_107) ;  /* 0x000000000004c947 */ /* 0x001fea0003800000 */
[----:B------:R0:W5:Y:S02]  /*5600*/  LDG.E.LTC128B R101, desc[UR44][R60.64+0x44] ;  /* 0x0000442c3c657981 */ /* 0x000164000c1e1920 */
.L_x_107:
[----:B------:R-:W-:Y:S05]  /*5610*/  BSYNC B1 ;  /* 0x0000000000017941 */ /* 0x000fea0003800000 */
.L_x_106:
        /* <DEDUP_REMOVED lines=10> */
[----:B0-----:R-:W-:Y:S05]  /*56c0*/  @!P4 BRA `(.L_x_109) ;  /* 0x000000000004c947 */ /* 0x001fea0003800000 */
[----:B------:R0:W5:Y:S02]  /*56d0*/  LDG.E.LTC128B R101, desc[UR44][R12.64+0x40] ;  /* 0x0000402c0c657981 */ /* 0x000164000c1e1920 */
.L_x_109:
[----:B------:R-:W-:Y:S05]  /*56e0*/  BSYNC B1 ;  /* 0x0000000000017941 */ /* 0x000fea0003800000 */
.L_x_108:
[----:B-----5:R-:W-:Y:S01]  /*56f0*/  LOP3.LUT R4, R101, 0xffffe000, RZ, 0xc0, !PT ;  /* 0xffffe00065047812 */ /* 0x020fe200078ec0ff */
[----:B------:R-:W-:Y:S04]  /*5700*/  BSSY B1, `(.L_x_110) ;  /* 0x000000a000017945 */ /* 0x000fe80003800000 */
        /* <DEDUP_REMOVED lines=9> */
.L_x_111:
[----:B------:R-:W-:Y:S05]  /*57a0*/  BSYNC B1 ;  /* 0x0000000000017941 */ /* 0x000fea0003800000 */
.L_x_110:
        /* <DEDUP_REMOVED lines=10> */
[----:B0-----:R-:W-:Y:S05]  /*5850*/  @!P4 BRA `(.L_x_113) ;  /* 0x000000000004c947 */ /* 0x001fea0003800000 */
[----:B------:R0:W5:Y:S02]  /*5860*/  LDG.E.LTC128B R101, desc[UR44][R60.64+0x60] ;  /* 0x0000602c3c657981 */ /* 0x000164000c1e1920 */
.L_x_113:
[----:B------:R-:W-:Y:S05]  /*5870*/  BSYNC B1 ;  /* 0x0000000000017941 */ /* 0x000fea0003800000 */
.L_x_112:
        /* <DEDUP_REMOVED lines=12> */
.L_x_115:
[----:B------:R-:W-:Y:S05]  /*5940*/  BSYNC B1 ;  /* 0x0000000000017941 */ /* 0x000fea0003800000 */
.L_x_114:
        /* <DEDUP_REMOVED lines=12> */
.L_x_117:
[----:B------:R-:W-:Y:S05]  /*5a10*/  BSYNC B1 ;  /* 0x0000000000017941 */ /* 0x000fea0003800000 */
.L_x_116:
        /* <DEDUP_REMOVED lines=11> */
.L_x_119:
[----:B------:R-:W-:Y:S05]  /*5ad0*/  BSYNC B1 ;  /* 0x0000000000017941 */ /* 0x000fea0003800000 */
.L_x_118:
        /* <DEDUP_REMOVED lines=12> */
.L_x_121:
[----:B------:R-:W-:Y:S05]  /*5ba0*/  BSYNC B1 ;  /* 0x0000000000017941 */ /* 0x000fea0003800000 */
.L_x_120:
        /* <DEDUP_REMOVED lines=12> */
.L_x_123:
[----:B------:R-:W-:Y:S05]  /*5c70*/  BSYNC B1 ;  /* 0x0000000000017941 */ /* 0x000fea0003800000 */
.L_x_122:
        /* <DEDUP_REMOVED lines=12> */
.L_x_125:
[----:B------:R-:W-:Y:S05]  /*5d40*/  BSYNC B1 ;  /* 0x0000000000017941 */ /* 0x000fea0003800000 */
.L_x_124:
        /* <DEDUP_REMOVED lines=11> */
.L_x_127:
[----:B------:R-:W-:Y:S05]  /*5e00*/  BSYNC B1 ;  /* 0x0000000000017941 */ /* 0x000fea0003800000 */
.L_x_126:
        /* <DEDUP_REMOVED lines=12> */
.L_x_129:
[----:B------:R-:W-:Y:S05]  /*5ed0*/  BSYNC B1 ;  /* 0x0000000000017941 */ /* 0x000fea0003800000 */
.L_x_128:
        /* <DEDUP_REMOVED lines=11> */
.L_x_131:
[----:B------:R-:W-:Y:S05]  /*5f90*/  BSYNC B1 ;  /* 0x0000000000017941 */ /* 0x000fea0003800000 */
.L_x_130:
        /* <DEDUP_REMOVED lines=11> */
.L_x_133:
[----:B------:R-:W-:Y:S05]  /*6050*/  BSYNC B1 ;  /* 0x0000000000017941 */ /* 0x000fea0003800000 */
.L_x_132:
[----:B-----5:R-:W-:Y:S01]  /*6060*/  LOP3.LUT R4, R101, 0xffffe000, RZ, 0xc0, !PT ;  /* 0xffffe00065047812 */ /* 0x020fe200078ec0ff */
[----:B------:R-:W-:Y:S01]  /*6070*/  BSSY B1, `(.L_x_134) ;  /* 0x000000a000017945 */ /* 0x000fe20003800000 */
[----:B------:R-:W-:-:S03]  /*6080*/  ISETP.GT.AND P5, PT, R3, 0x88, P5 ;  /* 0x000000880300780c */ /* 0x000fc60002fa4270 */
[----:B------:R-:W-:Y:S01]  /*6090*/  FMUL R5, R4, R89 ;  /* 0x0000005904057220 */ /* 0x000fe20000400000 */
[----:B------:R-:W-:-:S03]  /*60a0*/  @P4 IMAD.MOV.U32 R4, RZ, RZ, R8 ;  /* 0x000000ffff044224 */ /* 0x000fc600078e0008 */
[----:B------:R-:W-:Y:S01]  /*60b0*/  FFMA R7, R46, R88, R5 ;  /* 0x000000582e077223 */ /* 0x000fe20000000005 */
[----:B------:R-:W-:-:S04]  /*60c0*/  @P4 IMAD.MOV.U32 R5, RZ, RZ, R9 ;  /* 0x000000ffff054224 */ /* 0x000fc800078e0009 */
[----:B------:R-:W-:-:S05]  /*60d0*/  F2FP.TF32.F32.PACK_B R7, R7 ;  /* 0x00000007ff07723e */ /* 0x000fca00024050ff */
[----:B------:R0:W-:Y:S01]  /*60e0*/  @P4 STG.E desc[UR44][R4.64+0xa0], R7 ;  /* 0x0000a00704004986 */ /* 0x0001e2000c10192c */
[----:B------:R-:W-:Y:S05]  /*60f0*/  @!P5 BRA `(.L_x_135) ;  /* 0x000000000004d947 */ /* 0x000fea0003800000 */
[----:B------:R0:W5:Y:S02]  /*6100*/  LDG.E.LTC128B R101, desc[UR44][R12.64+0xa4] ;  /* 0x0000a42c0c657981 */ /* 0x000164000c1e1920 */
.L_x_135:
[----:B------:R-:W-:Y:S05]  /*6110*/  BSYNC B1 ;  /* 0x0000000000017941 */ /* 0x000fea0003800000 */
.L_x_134:
[----:B0----5:R-:W-:Y:S01]  /*6120*/  LOP3.LUT R4, R101, 0xffffe000, RZ, 0xc0, !PT ;  /* 0xffffe00065047812 */ /* 0x021fe200078ec0ff */
        /* <DEDUP_REMOVED lines=10> */
.L_x_137:
[----:B------:R-:W-:Y:S05]  /*61d0*/  BSYNC B1 ;  /* 0x0000000000017941 */ /* 0x000fea0003800000 */
.L_x_136:
[----:B0----5:R-:W-:Y:S01]  /*61e0*/  LOP3.LUT R4, R101, 0xffffe000, RZ, 0xc0, !PT ;  /* 0xffffe00065047812 */ /* 0x021fe200078ec0ff */
        /* <DEDUP_REMOVED lines=10> */
.L_x_139:
[----:B------:R-:W-:Y:S05]  /*6290*/  BSYNC B1 ;  /* 0x0000000000017941 */ /* 0x000fea0003800000 */
.L_x_138:
        /* <DEDUP_REMOVED lines=11> */
.L_x_141:
[----:B------:R-:W-:Y:S05]  /*6350*/  BSYNC B1 ;  /* 0x0000000000017941 */ /* 0x000fea0003800000 */
.L_x_140:
        /* <DEDUP_REMOVED lines=11> */
.L_x_143:
[----:B------:R-:W-:Y:S05]  /*6410*/  BSYNC B1 ;  /* 0x0000000000017941 */ /* 0x000fea0003800000 */
.L_x_142:
        /* <DEDUP_REMOVED lines=11> */
.L_x_145:
[----:B------:R-:W-:Y:S05]  /*64d0*/  BSYNC B1 ;  /* 0x0000000000017941 */ /* 0x000fea0003800000 */
.L_x_144:
        /* <DEDUP_REMOVED lines=11> */
.L_x_147:
[----:B------:R-:W-:Y:S05]  /*6590*/  BSYNC B1 ;  /* 0x0000000000017941 */ /* 0x000fea0003800000 */
.L_x_146:
[----:B0----5:R-:W-:Y:S01]  /*65a0*/  LOP3.LUT R4, R101, 0xffffe000, RZ, 0xc0, !PT ;  /* 0xffffe00065047812 */ /* 0x021fe200078ec0ff */
        /* <DEDUP_REMOVED lines=8> */
.L_x_149:
[----:B------:R-:W-:Y:S05]  /*6630*/  BSYNC B1 ;  /* 0x0000000000017941 */ /* 0x000fea0003800000 */
.L_x_148:
        /* <DEDUP_REMOVED lines=11> */
.L_x_151:
[----:B------:R-:W-:Y:S05]  /*66f0*/  BSYNC B1 ;  /* 0x0000000000017941 */ /* 0x000fea0003800000 */
.L_x_150:
[----:B------:R-:W-:Y:S05]  /*6700*/  @!P0 BRA `(.L_x_152) ;  /* 0x00000014008c8947 */ /* 0x000fea0003800000 */
[----:B0----5:R-:W-:-:S05]  /*6710*/  LOP3.LUT R4, R101, 0xffffe000, RZ, 0xc0, !PT ;  /* 0xffffe00065047812 */ /* 0x021fca00078ec0ff */
[----:B------:R-:W-:-:S04]  /*6720*/  FMUL R4, R4, R89 ;  /* 0x0000005904047220 */ /* 0x000fc80000400000 */
[----:B------:R-:W-:-:S05]  /*6730*/  FFMA R55, R55, R88, R4 ;  /* 0x0000005837377223 */ /* 0x000fca0000000004 */
[----:B------:R-:W-:-:S05]  /*6740*/  F2FP.TF32.F32.PACK_B R55, R55 ;  /* 0x00000037ff37723e */ /* 0x000fca00024050ff */
[----:B------:R0:W-:Y:S01]  /*6750*/  STG.E desc[UR44][R8.64+0xe4], R55 ;  /* 0x0000e43708007986 */ /* 0x0001e2000c10192c */
[----:B------:R-:W-:Y:S05]  /*6760*/  BRA `(.L_x_152) ;  /* 0x0000001400747947 */ /* 0x000fea0003800000 */
.L_x_29:
[----:B------:R-:W-:Y:S01]  /*6770*/  ULDC.64 UR4, c[0x0][0x5c0] ;  /* 0x0001700000047ab9 */ /* 0x000fe20000000a00 */
[-C--:B------:R-:W-:Y:S01]  /*6780*/  FMUL R5, R56, R88.reuse ;  /* 0x0000005838057220 */ /* 0x080fe20000400000 */
[----:B------:R-:W-:Y:S01]  /*6790*/  ISETP.GT.AND P4, PT, R4, 0x1, PT ;  /* 0x000000010400780c */ /* 0x000fe20003f84270 */
[-C--:B------:R-:W-:Y:S01]  /*67a0*/  FMUL R57, R57, R88.reuse ;  /* 0x0000005839397220 */ /* 0x080fe20000400000 */
[----:B------:R-:W-:Y:S01]  /*67b0*/  LEA R8, P2, R112, UR4, 0x2 ;  /* 0x0000000470087c11 */ /* 0x000fe2000f8410ff */
[----:B------:R-:W-:Y:S01]  /*67c0*/  IMAD.SHL.U32 R15, R90, 0x4, RZ ;  /* 0x000000045a0f7824 */ /* 0x000fe200078e00ff */
[----:B------:R-:W-:Y:S01]  /*67d0*/  ISETP.GT.AND P1, PT, R3, RZ, P4 ;  /* 0x000000ff0300720c */ /* 0x000fe20002724270 */
[----:B------:R-:W-:Y:S01]  /*67e0*/  IMAD.SHL.U32 R101, R91, 0x4, RZ ;  /* 0x000000045b657824 */ /* 0x000fe200078e00ff */
[----:B------:R-:W-:Y:S01]  /*67f0*/  LEA.HI.X R9, R112, UR5, R115, 0x2, P2 ;  /* 0x0000000570097c11 */ /* 0x000fe200090f1473 */
[-C--:B------:R-:W-:Y:S01]  /*6800*/  FMUL R59, R59, R88.reuse ;  /* 0x000000583b3b7220 */ /* 0x080fe20000400000 */
[----:B------:R-:W-:Y:S01]  /*6810*/  F2FP.TF32.F32.PACK_B R5, R5 ;  /* 0x00000005ff05723e */ /* 0x000fe200024050ff */
[-C--:B------:R-:W-:Y:S01]  /*6820*/  FMUL R13, R58, R88.reuse ;  /* 0x000000583a0d7220 */ /* 0x080fe20000400000 */
[----:B------:R-:W-:Y:S01]  /*6830*/  F2FP.TF32.F32.PACK_B R57, R57 ;  /* 0x00000039ff39723e */ /* 0x000fe200024050ff */
[-C--:B------:R-:W-:Y:S01]  /*6840*/  FMUL R61, R61, R88.reuse ;  /* 0x000000583d3d7220 */ /* 0x080fe20000400000 */
[----:B------:R-:W-:Y:S01]  /*6850*/  SHF.L.U64.HI R7, R90, 0x2, R93 ;  /* 0x000000025a077819 */ /* 0x000fe2000001025d */
[----:B------:R0:W-:Y:S01]  /*6860*/  @P0 STG.E desc[UR44][R8.64], R5 ;  /* 0x0000000508000986 */ /* 0x0001e2000c10192c */
[----:B------:R-:W-:Y:S01]  /*6870*/  ISETP.GT.AND P0, PT, R3, 0x8, P4 ;  /* 0x000000080300780c */ /* 0x000fe20002704270 */
[----:B------:R-:W-:Y:S01]  /*6880*/  FMUL R63, R63, R88 ;  /* 0x000000583f3f7220 */ /* 0x000fe20000400000 */
[----:B------:R-:W-:Y:S01]  /*6890*/  IADD3 R10, P2, R15, R8, RZ ;  /* 0x000000080f0a7210 */ /* 0x000fe20007f5e0ff */
[----:B------:R-:W-:Y:S01]  /*68a0*/  @P1 STG.E desc[UR44][R8.64+0x4], R57 ;  /* 0x0000043908001986 */ /* 0x000fe2000c10192c */
[----:B------:R-:W-:Y:S01]  /*68b0*/  SHF.L.U64.HI R19, R91, 0x2, R92 ;  /* 0x000000025b137819 */ /* 0x000fe2000001025c */
[----:B------:R-:W-:Y:S01]  /*68c0*/  FMUL R65, R65, R88 ;  /* 0x0000005841417220 */ /* 0x000fe20000400000 */
[----:B------:R-:W-:Y:S01]  /*68d0*/  F2FP.TF32.F32.PACK_B R59, R59 ;  /* 0x0000003bff3b723e */ /* 0x000fe200024050ff */
[----:B------:R-:W-:Y:S01]  /*68e0*/  IMAD.X R11, R7, 0x1, R9, P2 ;  /* 0x00000001070b7824 */ /* 0x000fe200010e0609 */
[----:B------:R-:W-:Y:S01]  /*68f0*/  IADD3 R6, P1, P2, R101, R8, R15 ;  /* 0x0000000865067210 */ /* 0x000fe20007a3e00f */
[-C--:B------:R-:W-:Y:S01]  /*6900*/  FMUL R67, R67, R88.reuse ;  /* 0x0000005843437220 */ /* 0x080fe20000400000 */
[----:B------:R-:W-:Y:S01]  /*6910*/  ISETP.GT.AND P5, PT, R4, 0x8, PT ;  /* 0x000000080400780c */ /* 0x000fe20003fa4270 */
[-C--:B0-----:R-:W-:Y:S01]  /*6920*/  FMUL R5, R60, R88.reuse ;  /* 0x000000583c057220 */ /* 0x081fe20000400000 */
[C---:B------:R-:W-:Y:S01]  /*6930*/  ISETP.GT.AND P4, PT, R4.reuse, 0x9, PT ;  /* 0x000000090400780c */ /* 0x040fe20003f84270 */
[----:B------:R-:W-:Y:S01]  /*6940*/  @P0 STG.E desc[UR44][R10.64+0x4], R59 ;  /* 0x0000043b0a000986 */ /* 0x000fe2000c10192c */
[----:B------:R-:W-:Y:S01]  /*6950*/  ISETP.GT.AND P3, PT, R3, 0x8, P6 ;  /* 0x000000080300780c */ /* 0x000fe20003764270 */
[-C--:B------:R-:W-:Y:S01]  /*6960*/  FMUL R69, R69, R88.reuse ;  /* 0x0000005845457220 */ /* 0x080fe20000400000 */
[----:B------:R-:W-:Y:S01]  /*6970*/  IADD3.X R7, R19, R9, R7, P1, P2 ;  /* 0x0000000913077210 */ /* 0x000fe20000fe4407 */
[-C--:B------:R-:W-:Y:S01]  /*6980*/  FMUL R71, R71, R88.reuse ;  /* 0x0000005847477220 */ /* 0x080fe20000400000 */
[----:B------:R-:W-:Y:S01]  /*6990*/  ISETP.GT.AND P1, PT, R3, RZ, P5 ;  /* 0x000000ff0300720c */ /* 0x000fe20002f24270 */
[-C--:B------:R-:W-:Y:S01]  /*69a0*/  FMUL R73, R73, R88.reuse ;  /* 0x0000005849497220 */ /* 0x080fe20000400000 */
[----:B------:R-:W-:Y:S01]  /*69b0*/  ISETP.GT.AND P0, PT, R3, RZ, P4 ;  /* 0x000000ff0300720c */ /* 0x000fe20002704270 */
[-C--:B------:R-:W-:Y:S01]  /*69c0*/  FMUL R75, R75, R88.reuse ;  /* 0x000000584b4b7220 */ /* 0x080fe20000400000 */
[----:B------:R-:W-:Y:S01]  /*69d0*/  F2FP.TF32.F32.PACK_B R13, R13 ;  /* 0x0000000dff0d723e */ /* 0x000fe200024050ff */
[-C--:B------:R-:W-:Y:S01]  /*69e0*/  FMUL R77, R77, R88.reuse ;  /* 0x000000584d4d7220 */ /* 0x080fe20000400000 */
[----:B------:R-:W-:Y:S01]  /*69f0*/  F2FP.TF32.F32.PACK_B R5, R5 ;  /* 0x00000005ff05723e */ /* 0x000fe200024050ff */
[-C--:B------:R-:W-:Y:S01]  /*6a00*/  FMUL R79, R79, R88.reuse ;  /* 0x000000584f4f7220 */ /* 0x080fe20000400000 */
[----:B------:R-:W-:Y:S01]  /*6a10*/  F2FP.TF32.F32.PACK_B R61, R61 ;  /* 0x0000003dff3d723e */ /* 0x000fe200024050ff */
[----:B------:R0:W-:Y:S01]  /*6a20*/  @P3 STG.E desc[UR44][R10.64], R13 ;  /* 0x0000000d0a003986 */ /* 0x0001e2000c10192c */
[----:B------:R-:W-:Y:S01]  /*6a30*/  F2FP.TF32.F32.PACK_B R63, R63 ;  /* 0x0000003fff3f723e */ /* 0x000fe200024050ff */
[-C--:B------:R-:W-:Y:S01]  /*6a40*/  FMUL R81, R81, R88.reuse ;  /* 0x0000005851517220 */ /* 0x080fe20000400000 */
[C---:B------:R-:W-:Y:S01]  /*6a50*/  ISETP.GT.AND P3, PT, R4.reuse, 0x10, PT ;  /* 0x000000100400780c */ /* 0x040fe20003f64270 */
[----:B------:R1:W-:Y:S01]  /*6a60*/  @P1 STG.E desc[UR44][R8.64+0x20], R5 ;  /* 0x0000200508001986 */ /* 0x0003e2000c10192c */
[----:B------:R-:W-:Y:S01]  /*6a70*/  ISETP.GT.AND P1, PT, R3, 0x8, P5 ;  /* 0x000000080300780c */ /* 0x000fe20002f24270 */
[-C--:B------:R-:W-:Y:S01]  /*6a80*/  FMUL R83, R83, R88.reuse ;  /* 0x0000005853537220 */ /* 0x080fe20000400000 */
[----:B------:R-:W-:Y:S01]  /*6a90*/  ISETP.GT.AND P2, PT, R4, 0x11, PT ;  /* 0x000000110400780c */ /* 0x000fe20003f44270 */
[----:B------:R-:W-:Y:S01]  /*6aa0*/  @P0 STG.E desc[UR44][R8.64+0x24], R61 ;  /* 0x0000243d08000986 */ /* 0x000fe2000c10192c */
[----:B------:R-:W-:Y:S01]  /*6ab0*/  ISETP.GT.AND P0, PT, R3, 0x8, P4 ;  /* 0x000000080300780c */ /* 0x000fe20002704270 */
[-C--:B------:R-:W-:Y:S01]  /*6ac0*/  FMUL R85, R85, R88.reuse ;  /* 0x0000005855557220 */ /* 0x080fe20000400000 */
[----:B------:R-:W-:Y:S01]  /*6ad0*/  F2FP.TF32.F32.PACK_B R65, R65 ;  /* 0x00000041ff41723e */ /* 0x000fe200024050ff */
[-C--:B0-----:R-:W-:Y:S01]  /*6ae0*/  FMUL R13, R62, R88.reuse ;  /* 0x000000583e0d7220 */ /* 0x081fe20000400000 */
[----:B------:R-:W-:Y:S01]  /*6af0*/  F2FP.TF32.F32.PACK_B R67, R67 ;  /* 0x00000043ff43723e */ /* 0x000fe200024050ff */
[-C--:B------:R-:W-:Y:S01]  /*6b00*/  FMUL R87, R87, R88.reuse ;  /* 0x0000005857577220 */ /* 0x080fe20000400000 */
[----:B------:R-:W-:Y:S01]  /*6b10*/  F2FP.TF32.F32.PACK_B R69, R69 ;  /* 0x00000045ff45723e */ /* 0x000fe200024050ff */
[-C--:B-1----:R-:W-:Y:S01]  /*6b20*/  FMUL R5, R64, R88.reuse ;  /* 0x0000005840057220 */ /* 0x082fe20000400000 */
[----:B------:R-:W-:Y:S01]  /*6b30*/  F2FP.TF32.F32.PACK_B R13, R13 ;  /* 0x0000000dff0d723e */ /* 0x000fe200024050ff */
[-C--:B------:R-:W-:Y:S01]  /*6b40*/  FMUL R25, R25, R88.reuse ;  /* 0x0000005819197220 */ /* 0x080fe20000400000 */
[----:B------:R-:W-:Y:S01]  /*6b50*/  F2FP.TF32.F32.PACK_B R71, R71 ;  /* 0x00000047ff47723e */ /* 0x000fe200024050ff */
[-C--:B------:R-:W-:Y:S01]  /*6b60*/  FMUL R27, R27, R88.reuse ;  /* 0x000000581b1b7220 */ /* 0x080fe20000400000 */
[----:B------:R-:W-:Y:S01]  /*6b70*/  F2FP.TF32.F32.PACK_B R5, R5 ;  /* 0x00000005ff05723e */ /* 0x000fe200024050ff */
[----:B------:R-:W-:Y:S01]  /*6b80*/  @P0 STG.E desc[UR44][R10.64+0x24], R63 ;  /* 0x0000243f0a000986 */ /* 0x000fe2000c10192c */
[----:B------:R-:W-:Y:S01]  /*6b90*/  ISETP.GT.AND P0, PT, R3, RZ, P3 ;  /* 0x000000ff0300720c */ /* 0x000fe20001f04270 */
[-C--:B------:R-:W-:Y:S01]  /*6ba0*/  FMUL R29, R29, R88.reuse ;  /* 0x000000581d1d7220 */ /* 0x080fe20000400000 */
[----:B------:R-:W-:Y:S01]  /*6bb0*/  F2FP.TF32.F32.PACK_B R73, R73 ;  /* 0x00000049ff49723e */ /* 0x000fe200024050ff */
[----:B------:R0:W-:Y:S01]  /*6bc0*/  @P1 STG.E desc[UR44][R10.64+0x20], R13 ;  /* 0x0000200d0a001986 */ /* 0x0001e2000c10192c */
[C---:B------:R-:W-:Y:S01]  /*6bd0*/  ISETP.GT.AND P1, PT, R4.reuse, 0x19, PT ;  /* 0x000000190400780c */ /* 0x040fe20003f24270 */
[-C--:B------:R-:W-:Y:S01]  /*6be0*/  FMUL R31, R31, R88.reuse ;  /* 0x000000581f1f7220 */ /* 0x080fe20000400000 */
[----:B------:R-:W-:Y:S01]  /*6bf0*/  F2FP.TF32.F32.PACK_B R75, R75 ;  /* 0x0000004bff4b723e */ /* 0x000fe200024050ff */
[-C--:B------:R-:W-:Y:S01]  /*6c00*/  FMUL R33, R33, R88.reuse ;  /* 0x0000005821217220 */ /* 0x080fe20000400000 */
[C---:B------:R-:W-:Y:S01]  /*6c10*/  ISETP.GT.AND P5, PT, R4.reuse, 0x28, PT ;  /* 0x000000280400780c */ /* 0x040fe20003fa4270 */
[-C--:B------:R-:W-:Y:S01]  /*6c20*/  FMUL R35, R35, R88.reuse ;  /* 0x0000005823237220 */ /* 0x080fe20000400000 */
[----:B------:R-:W-:Y:S01]  /*6c30*/  ISETP.GT.AND P4, PT, R4, 0x29, PT ;  /* 0x000000290400780c */ /* 0x000fe20003f84270 */
[-C--:B------:R-:W-:Y:S01]  /*6c40*/  FMUL R37, R37, R88.reuse ;  /* 0x0000005825257220 */ /* 0x080fe20000400000 */
[----:B------:R-:W-:Y:S01]  /*6c50*/  F2FP.TF32.F32.PACK_B R77, R77 ;  /* 0x0000004dff4d723e */ /* 0x000fe200024050ff */
[----:B------:R1:W-:Y:S01]  /*6c60*/  @P0 STG.E desc[UR44][R8.64+0x40], R5 ;  /* 0x0000400508000986 */ /* 0x0003e2000c10192c */
[----:B------:R-:W-:Y:S01]  /*6c70*/  ISETP.GT.AND P0, PT, R3, RZ, P2 ;  /* 0x000000ff0300720c */ /* 0x000fe20001704270 */
[-C--:B0-----:R-:W-:Y:S01]  /*6c80*/  FMUL R13, R66, R88.reuse ;  /* 0x00000058420d7220 */ /* 0x081fe20000400000 */
[----:B------:R-:W-:Y:S01]  /*6c90*/  F2FP.TF32.F32.PACK_B R79, R79 ;  /* 0x0000004fff4f723e */ /* 0x000fe200024050ff */
[-C--:B------:R-:W-:Y:S01]  /*6ca0*/  FMUL R39, R39, R88.reuse ;  /* 0x0000005827277220 */ /* 0x080fe20000400000 */
[----:B------:R-:W-:Y:S01]  /*6cb0*/  F2FP.TF32.F32.PACK_B R81, R81 ;  /* 0x00000051ff51723e */ /* 0x000fe200024050ff */
[-C--:B------:R-:W-:Y:S01]  /*6cc0*/  FMUL R41, R41, R88.reuse ;  /* 0x0000005829297220 */ /* 0x080fe20000400000 */
[----:B------:R-:W-:Y:S01]  /*6cd0*/  F2FP.TF32.F32.PACK_B R13, R13 ;  /* 0x0000000dff0d723e */ /* 0x000fe200024050ff */
[-C--:B------:R-:W-:Y:S01]  /*6ce0*/  FMUL R43, R43, R88.reuse ;  /* 0x000000582b2b7220 */ /* 0x080fe20000400000 */
[----:B------:R-:W-:Y:S01]  /*6cf0*/  F2FP.TF32.F32.PACK_B R83, R83 ;  /* 0x00000053ff53723e */ /* 0x000fe200024050ff */
[-C--:B------:R-:W-:Y:S01]  /*6d00*/  FMUL R45, R45, R88.reuse ;  /* 0x000000582d2d7220 */ /* 0x080fe20000400000 */
[----:B------:R-:W-:Y:S01]  /*6d10*/  P2R R57, PR, RZ, 0x20 ;  /* 0x00000020ff397803 */ /* 0x000fe20000000000 */
[-C--:B-1----:R-:W-:Y:S01]  /*6d20*/  FMUL R5, R68, R88.reuse ;  /* 0x0000005844057220 */ /* 0x082fe20000400000 */
[----:B------:R-:W-:Y:S01]  /*6d30*/  P2R R56, PR, RZ, 0x10 ;  /* 0x00000010ff387803 */ /* 0x000fe20000000000 */
[----:B------:R-:W-:Y:S01]  /*6d40*/  @P0 STG.E desc[UR44][R8.64+0x44], R65 ;  /* 0x0000444108000986 */ /* 0x000fe2000c10192c */
[----:B------:R-:W-:Y:S01]  /*6d50*/  ISETP.GT.AND P0, PT, R3, 0x8, P3 ;  /* 0x000000080300780c */ /* 0x000fe20001f04270 */
[-C--:B------:R-:W-:Y:S01]  /*6d60*/  FMUL R47, R47, R88.reuse ;  /* 0x000000582f2f7220 */ /* 0x080fe20000400000 */
[----:B------:R-:W-:Y:S01]  /*6d70*/  F2FP.TF32.F32.PACK_B R5, R5 ;  /* 0x00000005ff05723e */ /* 0x000fe200024050ff */
[-C--:B------:R-:W-:Y:S01]  /*6d80*/  FMUL R49, R49, R88.reuse ;  /* 0x0000005831317220 */ /* 0x080fe20000400000 */
[----:B------:R-:W-:Y:S01]  /*6d90*/  ISETP.GT.AND P3, PT, R4, 0x30, PT ;  /* 0x000000300400780c */ /* 0x000fe20003f64270 */
[-C--:B------:R-:W-:Y:S01]  /*6da0*/  FMUL R51, R51, R88.reuse ;  /* 0x0000005833337220 */ /* 0x080fe20000400000 */
[----:B------:R-:W-:Y:S01]  /*6db0*/  F2FP.TF32.F32.PACK_B R85, R85 ;  /* 0x00000055ff55723e */ /* 0x000fe200024050ff */
[-C--:B------:R-:W-:Y:S01]  /*6dc0*/  FMUL R53, R53, R88.reuse ;  /* 0x0000005835357220 */ /* 0x080fe20000400000 */
[----:B------:R-:W-:Y:S01]  /*6dd0*/  F2FP.TF32.F32.PACK_B R87, R87 ;  /* 0x00000057ff57723e */ /* 0x000fe200024050ff */
[----:B------:R-:W-:Y:S01]  /*6de0*/  FMUL R55, R55, R88 ;  /* 0x0000005837377220 */ /* 0x000fe20000400000 */
[----:B------:R-:W-:-:S02]  /*6df0*/  F2FP.TF32.F32.PACK_B R25, R25 ;  /* 0x00000019ff19723e */ /* 0x000fc400024050ff */
[----:B------:R-:W-:Y:S01]  /*6e00*/  F2FP.TF32.F32.PACK_B R27, R27 ;  /* 0x0000001bff1b723e */ /* 0x000fe200024050ff */
[----:B------:R0:W-:Y:S01]  /*6e10*/  @P0 STG.E desc[UR44][R10.64+0x40], R13 ;  /* 0x0000400d0a000986 */ /* 0x0001e2000c10192c */
[----:B------:R-:W-:Y:S02]  /*6e20*/  ISETP.GT.AND P0, PT, R3, 0x8, P2 ;  /* 0x000000080300780c */ /* 0x000fe40001704270 */
[----:B------:R-:W-:Y:S02]  /*6e30*/  ISETP.GT.AND P2, PT, R4, 0x18, PT ;  /* 0x000000180400780c */ /* 0x000fe40003f44270 */
[----:B------:R-:W-:Y:S02]  /*6e40*/  F2FP.TF32.F32.PACK_B R29, R29 ;  /* 0x0000001dff1d723e */ /* 0x000fe400024050ff */
[----:B------:R-:W-:Y:S02]  /*6e50*/  F2FP.TF32.F32.PACK_B R31, R31 ;  /* 0x0000001fff1f723e */ /* 0x000fe400024050ff */
[----:B------:R-:W-:-:S02]  /*6e60*/  F2FP.TF32.F32.PACK_B R33, R33 ;  /* 0x00000021ff21723e */ /* 0x000fc400024050ff */
[----:B------:R-:W-:Y:S01]  /*6e70*/  F2FP.TF32.F32.PACK_B R35, R35 ;  /* 0x00000023ff23723e */ /* 0x000fe200024050ff */
[----:B0-----:R-:W-:Y:S01]  /*6e80*/  FMUL R13, R70, R88 ;  /* 0x00000058460d7220 */ /* 0x001fe20000400000 */
[----:B------:R-:W-:Y:S01]  /*6e90*/  F2FP.TF32.F32.PACK_B R37, R37 ;  /* 0x00000025ff25723e */ /* 0x000fe200024050ff */
[----:B------:R-:W-:Y:S01]  /*6ea0*/  @P0 STG.E desc[UR44][R10.64+0x44], R67 ;  /* 0x000044430a000986 */ /* 0x000fe2000c10192c */
[----:B------:R-:W-:Y:S02]  /*6eb0*/  ISETP.GT.AND P0, PT, R3, RZ, P2 ;  /* 0x000000ff0300720c */ /* 0x000fe40001704270 */
[----:B------:R-:W-:Y:S02]  /*6ec0*/  F2FP.TF32.F32.PACK_B R13, R13 ;  /* 0x0000000dff0d723e */ /* 0x000fe400024050ff */
[----:B------:R-:W-:Y:S02]  /*6ed0*/  F2FP.TF32.F32.PACK_B R39, R39 ;  /* 0x00000027ff27723e */ /* 0x000fe400024050ff */
[----:B------:R-:W-:-:S02]  /*6ee0*/  F2FP.TF32.F32.PACK_B R41, R41 ;  /* 0x00000029ff29723e */ /* 0x000fc400024050ff */
[----:B------:R-:W-:Y:S02]  /*6ef0*/  F2FP.TF32.F32.PACK_B R43, R43 ;  /* 0x0000002bff2b723e */ /* 0x000fe400024050ff */
[----:B------:R-:W-:Y:S02]  /*6f00*/  F2FP.TF32.F32.PACK_B R45, R45 ;  /* 0x0000002dff2d723e */ /* 0x000fe400024050ff */
[----:B------:R-:W-:Y:S01]  /*6f10*/  F2FP.TF32.F32.PACK_B R47, R47 ;  /* 0x0000002fff2f723e */ /* 0x000fe200024050ff */
[----:B------:R0:W-:Y:S01]  /*6f20*/  @P0 STG.E desc[UR44][R8.64+0x60], R5 ;  /* 0x0000600508000986 */ /* 0x0001e2000c10192c */
[----:B------:R-:W-:Y:S02]  /*6f30*/  ISETP.GT.AND P0, PT, R3, RZ, P1 ;  /* 0x000000ff0300720c */ /* 0x000fe40000f04270 */
[----:B------:R-:W-:Y:S02]  /*6f40*/  F2FP.TF32.F32.PACK_B R49, R49 ;  /* 0x00000031ff31723e */ /* 0x000fe400024050ff */
[----:B------:R-:W-:-:S02]  /*6f50*/  F2FP.TF32.F32.PACK_B R51, R51 ;  /* 0x00000033ff33723e */ /* 0x000fc400024050ff */
[----:B------:R-:W-:Y:S02]  /*6f60*/  F2FP.TF32.F32.PACK_B R53, R53 ;  /* 0x00000035ff35723e */ /* 0x000fe400024050ff */
[----:B------:R-:W-:Y:S01]  /*6f70*/  F2FP.TF32.F32.PACK_B R55, R55 ;  /* 0x00000037ff37723e */ /* 0x000fe200024050ff */
[----:B0-----:R-:W-:-:S04]  /*6f80*/  FMUL R5, R72, R88 ;  /* 0x0000005848057220 */ /* 0x001fc80000400000 */
[----:B------:R-:W-:Y:S01]  /*6f90*/  @P0 STG.E desc[UR44][R8.64+0x64], R69 ;  /* 0x0000644508000986 */ /* 0x000fe2000c10192c */
[----:B------:R-:W-:Y:S02]  /*6fa0*/  ISETP.GT.AND P0, PT, R3, 0x8, P2 ;  /* 0x000000080300780c */ /* 0x000fe40001704270 */
[----:B------:R-:W-:Y:S02]  /*6fb0*/  ISETP.GT.AND P2, PT, R4, 0x20, PT ;  /* 0x000000200400780c */ /* 0x000fe40003f44270 */
[----:B------:R-:W-:-:S09]  /*6fc0*/  F2FP.TF32.F32.PACK_B R5, R5 ;  /* 0x00000005ff05723e */ /* 0x000fd200024050ff */
[----:B------:R0:W-:Y:S01]  /*6fd0*/  @P0 STG.E desc[UR44][R10.64+0x60], R13 ;  /* 0x0000600d0a000986 */ /* 0x0001e2000c10192c */
[----:B------:R-:W-:Y:S02]  /*6fe0*/  ISETP.GT.AND P0, PT, R3, 0x8, P1 ;  /* 0x000000080300780c */ /* 0x000fe40000f04270 */
[----:B------:R-:W-:Y:S01]  /*6ff0*/  ISETP.GT.AND P1, PT, R4, 0x21, PT ;  /* 0x000000210400780c */ /* 0x000fe20003f24270 */
[----:B0-----:R-:W-:-:S10]  /*7000*/  FMUL R13, R74, R88 ;  /* 0x000000584a0d7220 */ /* 0x001fd40000400000 */
[----:B------:R-:W-:Y:S01]  /*7010*/  @P0 STG.E desc[UR44][R10.64+0x64], R71 ;  /* 0x000064470a000986 */ /* 0x000fe2000c10192c */
[----:B------:R-:W-:Y:S02]  /*7020*/  ISETP.GT.AND P0, PT, R3, RZ, P2 ;  /* 0x000000ff0300720c */ /* 0x000fe40001704270 */
[----:B------:R-:W-:-:S11]  /*7030*/  F2FP.TF32.F32.PACK_B R13, R13 ;  /* 0x0000000dff0d723e */ /* 0x000fd600024050ff */
[----:B------:R0:W-:Y:S01]  /*7040*/  @P0 STG.E desc[UR44][R8.64+0x80], R5 ;  /* 0x0000800508000986 */ /* 0x0001e2000c10192c */
[----:B------:R-:W-:Y:S01]  /*7050*/  ISETP.GT.AND P0, PT, R3, RZ, P1 ;  /* 0x000000ff0300720c */ /* 0x000fe20000f04270 */
[----:B0-----:R-:W-:-:S12]  /*7060*/  FMUL R5, R76, R88 ;  /* 0x000000584c057220 */ /* 0x001fd80000400000 */
[----:B------:R-:W-:Y:S01]  /*7070*/  @P0 STG.E desc[UR44][R8.64+0x84], R73 ;  /* 0x0000844908000986 */ /* 0x000fe2000c10192c */
[----:B------:R-:W-:Y:S02]  /*7080*/  ISETP.GT.AND P0, PT, R3, 0x8, P2 ;  /* 0x000000080300780c */ /* 0x000fe40001704270 */
[----:B------:R-:W-:Y:S02]  /*7090*/  F2FP.TF32.F32.PACK_B R5, R5 ;  /* 0x00000005ff05723e */ /* 0x000fe400024050ff */
[----:B------:R-:W-:-:S09]  /*70a0*/  ISETP.GT.AND P2, PT, R4, 0x38, PT ;  /* 0x000000380400780c */ /* 0x000fd20003f44270 */
[----:B------:R0:W-:Y:S01]  /*70b0*/  @P0 STG.E desc[UR44][R10.64+0x80], R13 ;  /* 0x0000800d0a000986 */ /* 0x0001e2000c10192c */
[----:B------:R-:W-:Y:S01]  /*70c0*/  ISETP.GT.AND P0, PT, R3, 0x8, P1 ;  /* 0x000000080300780c */ /* 0x000fe20000f04270 */
[----:B0-----:R-:W-:-:S12]  /*70d0*/  FMUL R13, R78, R88 ;  /* 0x000000584e0d7220 */ /* 0x001fd80000400000 */
        /* <DEDUP_REMOVED lines=8> */
[----:B------:R-:W-:-:S11]  /*7160*/  F2FP.TF32.F32.PACK_B R5, R5 ;  /* 0x00000005ff05723e */ /* 0x000fd600024050ff */
[----:B------:R0:W-:Y:S01]  /*7170*/  @P0 STG.E desc[UR44][R10.64+0xa0], R13 ;  /* 0x0000a00d0a000986 */ /* 0x0001e2000c10192c */
[C---:B------:R-:W-:Y:S02]  /*7180*/  ISETP.GT.AND P0, PT, R3.reuse, 0x8, P4 ;  /* 0x000000080300780c */ /* 0x040fe40002704270 */
[----:B------:R-:W-:Y:S01]  /*7190*/  ISETP.GT.AND P4, PT, R3, 0x8, P2 ;  /* 0x000000080300780c */ /* 0x000fe20001784270 */
[----:B0-----:R-:W-:-:S10]  /*71a0*/  FMUL R13, R82, R88 ;  /* 0x00000058520d7220 */ /* 0x001fd40000400000 */
[----:B------:R-:W-:Y:S01]  /*71b0*/  @P0 STG.E desc[UR44][R10.64+0xa4], R79 ;  /* 0x0000a44f0a000986 */ /* 0x000fe2000c10192c */
[----:B------:R-:W-:Y:S02]  /*71c0*/  ISETP.GT.AND P0, PT, R3, RZ, P3 ;  /* 0x000000ff0300720c */ /* 0x000fe40001f04270 */
[----:B------:R-:W-:-:S11]  /*71d0*/  F2FP.TF32.F32.PACK_B R13, R13 ;  /* 0x0000000dff0d723e */ /* 0x000fd600024050ff */
[----:B------:R0:W-:Y:S01]  /*71e0*/  @P0 STG.E desc[UR44][R8.64+0xc0], R5 ;  /* 0x0000c00508000986 */ /* 0x0001e2000c10192c */
[----:B------:R-:W-:-:S04]  /*71f0*/  ISETP.GT.AND P0, PT, R4, 0x31, PT ;  /* 0x000000310400780c */ /* 0x000fc80003f04270 */
[----:B------:R-:W-:Y:S01]  /*7200*/  ISETP.GT.AND P1, PT, R3, RZ, P0 ;  /* 0x000000ff0300720c */ /* 0x000fe20000724270 */
[----:B0-----:R-:W-:-:S05]  /*7210*/  FMUL R5, R84, R88 ;  /* 0x0000005854057220 */ /* 0x001fca0000400000 */
[----:B------:R-:W-:-:S07]  /*7220*/  F2FP.TF32.F32.PACK_B R5, R5 ;  /* 0x00000005ff05723e */ /* 0x000fce00024050ff */
[----:B------:R-:W-:Y:S01]  /*7230*/  @P1 STG.E desc[UR44][R8.64+0xc4], R81 ;  /* 0x0000c45108001986 */ /* 0x000fe2000c10192c */
[----:B------:R-:W-:-:S13]  /*7240*/  ISETP.GT.AND P1, PT, R3, 0x8, P3 ;  /* 0x000000080300780c */ /* 0x000fda0001f24270 */
[----:B------:R0:W-:Y:S01]  /*7250*/  @P1 STG.E desc[UR44][R10.64+0xc0], R13 ;  /* 0x0000c00d0a001986 */ /* 0x0001e2000c10192c */
[----:B------:R-:W-:-:S13]  /*7260*/  ISETP.GT.AND P1, PT, R3, 0x8, P0 ;  /* 0x000000080300780c */ /* 0x000fda0000724270 */
[----:B------:R-:W-:Y:S01]  /*7270*/  @P1 STG.E desc[UR44][R10.64+0xc4], R83 ;  /* 0x0000c4530a001986 */ /* 0x000fe2000c10192c */
[----:B------:R-:W-:-:S05]  /*7280*/  IADD3 R14, P1, R101, R10, RZ ;  /* 0x0000000a650e7210 */ /* 0x000fca0007f3e0ff */
[----:B------:R-:W-:Y:S01]  /*7290*/  IMAD.X R15, R19, 0x1, R11, P1 ;  /* 0x00000001130f7824 */ /* 0x000fe200008e060b */
[----:B------:R-:W-:-:S13]  /*72a0*/  ISETP.GT.AND P1, PT, R3, RZ, P2 ;  /* 0x000000ff0300720c */ /* 0x000fda0001724270 */
[----:B------:R1:W-:Y:S01]  /*72b0*/  @P1 STG.E desc[UR44][R8.64+0xe0], R5 ;  /* 0x0000e00508001986 */ /* 0x0003e2000c10192c */
[----:B------:R-:W-:-:S05]  /*72c0*/  IADD3 R20, P1, R101, R10, RZ ;  /* 0x0000000a65147210 */ /* 0x000fca0007f3e0ff */
[----:B------:R-:W-:Y:S01]  /*72d0*/  IMAD.X R21, R19, 0x1, R11, P1 ;  /* 0x0000000113157824 */ /* 0x000fe200008e060b */
[----:B------:R-:W-:-:S05]  /*72e0*/  IADD3 R12, P1, R101, R8, RZ ;  /* 0x00000008650c7210 */ /* 0x000fca0007f3e0ff */
[----:B0-----:R-:W-:Y:S01]  /*72f0*/  IMAD.X R13, R19, 0x1, R9, P1 ;  /* 0x00000001130d7824 */ /* 0x001fe200008e0609 */
[----:B------:R-:W-:Y:S01]  /*7300*/  ISETP.GT.AND P1, PT, R4, 0x39, PT ;  /* 0x000000390400780c */ /* 0x000fe20003f24270 */
[-C--:B-1----:R-:W-:Y:S01]  /*7310*/  FMUL R5, R86, R88.reuse ;  /* 0x0000005856057220 */ /* 0x082fe20000400000 */
[----:B------:R-:W-:Y:S02]  /*7320*/  FMUL R19, R24, R88 ;  /* 0x0000005818137220 */ /* 0x000fe40000400000 */
[----:B------:R-:W-:Y:S02]  /*7330*/  ISETP.GT.AND P5, PT, R3, RZ, P1 ;  /* 0x000000ff0300720c */ /* 0x000fe40000fa4270 */
[----:B------:R-:W-:Y:S02]  /*7340*/  F2FP.TF32.F32.PACK_B R5, R5 ;  /* 0x00000005ff05723e */ /* 0x000fe400024050ff */
[----:B------:R-:W-:-:S09]  /*7350*/  F2FP.TF32.F32.PACK_B R19, R19 ;  /* 0x00000013ff13723e */ /* 0x000fd200024050ff */
[----:B------:R-:W-:Y:S01]  /*7360*/  @P5 STG.E desc[UR44][R8.64+0xe4], R85 ;  /* 0x0000e45508005986 */ /* 0x000fe2000c10192c */
[----:B------:R-:W-:-:S03]  /*7370*/  ISETP.GT.AND P5, PT, R4, 0x1, PT ;  /* 0x000000010400780c */ /* 0x000fc60003fa4270 */
[----:B------:R0:W-:Y:S01]  /*7380*/  @P4 STG.E desc[UR44][R10.64+0xe0], R5 ;  /* 0x0000e0050a004986 */ /* 0x0001e2000c10192c */
[C---:B------:R-:W-:Y:S02]  /*7390*/  ISETP.GT.AND P4, PT, R3.reuse, 0x8, P1 ;  /* 0x000000080300780c */ /* 0x040fe40000f84270 */
[----:B------:R-:W-:Y:S01]  /*73a0*/  ISETP.GT.AND P5, PT, R3, 0x80, P5 ;  /* 0x000000800300780c */ /* 0x000fe20002fa4270 */
[----:B0-----:R-:W-:-:S10]  /*73b0*/  FMUL R5, R26, R88 ;  /* 0x000000581a057220 */ /* 0x001fd40000400000 */
[----:B------:R0:W-:Y:S01]  /*73c0*/  @P4 STG.E desc[UR44][R10.64+0xe4], R87 ;  /* 0x0000e4570a004986 */ /* 0x0001e2000c10192c */
[C---:B------:R-:W-:Y:S01]  /*73d0*/  ISETP.GT.AND P4, PT, R3.reuse, 0x80, P6 ;  /* 0x000000800300780c */ /* 0x040fe20003784270 */
[----:B------:R-:W-:Y:S01]  /*73e0*/  @P5 IMAD.MOV.U32 R8, RZ, RZ, R12 ;  /* 0x000000ffff085224 */ /* 0x000fe200078e000c */
[----:B------:R-:W-:Y:S01]  /*73f0*/  ISETP.GT.AND P6, PT, R3, 0x88, P6 ;  /* 0x000000880300780c */ /* 0x000fe200037c4270 */
[----:B------:R-:W-:Y:S01]  /*7400*/  @P5 IMAD.MOV.U32 R9, RZ, RZ, R13 ;  /* 0x000000ffff095224 */ /* 0x000fe200078e000d */
[----:B------:R-:W-:Y:S01]  /*7410*/  F2FP.TF32.F32.PACK_B R5, R5 ;  /* 0x00000005ff05723e */ /* 0x000fe200024050ff */
[----:B0-----:R-:W-:-:S08]  /*7420*/  FMUL R11, R28, R88 ;  /* 0x000000581c0b7220 */ /* 0x001fd00000400000 */
[----:B------:R0:W-:Y:S01]  /*7430*/  @P4 STG.E desc[UR44][R12.64], R19 ;  /* 0x000000130c004986 */ /* 0x0001e2000c10192c */
[----:B------:R-:W-:Y:S02]  /*7440*/  ISETP.NE.AND P4, PT, R56, RZ, PT ;  /* 0x000000ff3800720c */ /* 0x000fe40003f85270 */
[----:B------:R-:W-:Y:S01]  /*7450*/  F2FP.TF32.F32.PACK_B R11, R11 ;  /* 0x0000000bff0b723e */ /* 0x000fe200024050ff */
[----:B------:R-:W-:Y:S01]  /*7460*/  @P5 STG.E desc[UR44][R8.64+0x4], R25 ;  /* 0x0000041908005986 */ /* 0x000fe2000c10192c */
[----:B------:R-:W-:-:S03]  /*7470*/  ISETP.NE.AND P5, PT, R57, RZ, PT ;  /* 0x000000ff3900720c */ /* 0x000fc60003fa5270 */
[----:B------:R1:W-:Y:S01]  /*7480*/  @P6 STG.E desc[UR44][R14.64], R5 ;  /* 0x000000050e006986 */ /* 0x0003e2000c10192c */
[----:B------:R-:W-:Y:S01]  /*7490*/  ISETP.GT.AND P6, PT, R4, 0x1, PT ;  /* 0x000000010400780c */ /* 0x000fe20003fc4270 */
[----:B0-----:R-:W-:-:S03]  /*74a0*/  FMUL R19, R52, R88 ;  /* 0x0000005834137220 */ /* 0x001fc60000400000 */
[----:B------:R-:W-:Y:S02]  /*74b0*/  ISETP.GT.AND P6, PT, R3, 0x88, P6 ;  /* 0x000000880300780c */ /* 0x000fe400037c4270 */
[----:B------:R-:W-:Y:S01]  /*74c0*/  F2FP.TF32.F32.PACK_B R19, R19 ;  /* 0x00000013ff13723e */ /* 0x000fe200024050ff */
[-C--:B-1----:R-:W-:Y:S01]  /*74d0*/  FMUL R5, R30, R88.reuse ;  /* 0x000000581e057220 */ /* 0x082fe20000400000 */
[----:B------:R-:W-:-:S04]  /*74e0*/  FMUL R15, R50, R88 ;  /* 0x00000058320f7220 */ /* 0x000fc80000400000 */
[----:B------:R-:W-:-:S05]  /*74f0*/  F2FP.TF32.F32.PACK_B R5, R5 ;  /* 0x00000005ff05723e */ /* 0x000fca00024050ff */
[----:B------:R-:W-:Y:S01]  /*7500*/  @P6 STG.E desc[UR44][R20.64+0x4], R27 ;  /* 0x0000041b14006986 */ /* 0x000fe2000c10192c */
[----:B------:R-:W-:Y:S02]  /*7510*/  ISETP.GT.AND P6, PT, R4, 0x8, PT ;  /* 0x000000080400780c */ /* 0x000fe40003fc4270 */
[----:B------:R-:W-:Y:S02]  /*7520*/  F2FP.TF32.F32.PACK_B R15, R15 ;  /* 0x0000000fff0f723e */ /* 0x000fe400024050ff */
[----:B------:R-:W-:-:S13]  /*7530*/  ISETP.GT.AND P6, PT, R3, 0x80, P6 ;  /* 0x000000800300780c */ /* 0x000fda00037c4270 */
[----:B------:R-:W-:Y:S02]  /*7540*/  @P6 IMAD.MOV.U32 R8, RZ, RZ, R12 ;  /* 0x000000ffff086224 */ /* 0x000fe400078e000c */
[----:B------:R-:W-:-:S05]  /*7550*/  @P6 IMAD.MOV.U32 R9, RZ, RZ, R13 ;  /* 0x000000ffff096224 */ /* 0x000fca00078e000d */
[----:B------:R0:W-:Y:S01]  /*7560*/  @P6 STG.E desc[UR44][R8.64+0x20], R11 ;  /* 0x0000200b08006986 */ /* 0x0001e2000c10192c */
[----:B------:R-:W-:-:S04]  /*7570*/  ISETP.GT.AND P6, PT, R4, 0x9, PT ;  /* 0x000000090400780c */ /* 0x000fc80003fc4270 */
[----:B------:R-:W-:Y:S01]  /*7580*/  ISETP.GT.AND P6, PT, R3, 0x80, P6 ;  /* 0x000000800300780c */ /* 0x000fe200037c4270 */
[----:B0-----:R-:W-:-:S05]  /*7590*/  FMUL R11, R32, R88 ;  /* 0x00000058200b7220 */ /* 0x001fca0000400000 */
[----:B------:R-:W-:-:S07]  /*75a0*/  F2FP.TF32.F32.PACK_B R11, R11 ;  /* 0x0000000bff0b723e */ /* 0x000fce00024050ff */
[----:B------:R-:W-:Y:S02]  /*75b0*/  @P6 IMAD.MOV.U32 R8, RZ, RZ, R12 ;  /* 0x000000ffff086224 */ /* 0x000fe400078e000c */
[----:B------:R-:W-:-:S05]  /*75c0*/  @P6 IMAD.MOV.U32 R9, RZ, RZ, R13 ;  /* 0x000000ffff096224 */ /* 0x000fca00078e000d */
[----:B------:R-:W-:Y:S01]  /*75d0*/  @P6 STG.E desc[UR44][R8.64+0x24], R29 ;  /* 0x0000241d08006986 */ /* 0x000fe2000c10192c */
[----:B------:R-:W-:-:S04]  /*75e0*/  ISETP.GT.AND P6, PT, R4, 0x8, PT ;  /* 0x000000080400780c */ /* 0x000fc80003fc4270 */
[----:B------:R-:W-:-:S13]  /*75f0*/  ISETP.GT.AND P6, PT, R3, 0x88, P6 ;  /* 0x000000880300780c */ /* 0x000fda00037c4270 */
[----:B------:R0:W-:Y:S01]  /*7600*/  @P6 STG.E desc[UR44][R6.64+0x20], R5 ;  /* 0x0000200506006986 */ /* 0x0001e2000c10192c */
[----:B------:R-:W-:-:S04]  /*7610*/  ISETP.GT.AND P6, PT, R4, 0x9, PT ;  /* 0x000000090400780c */ /* 0x000fc80003fc4270 */
[----:B------:R-:W-:Y:S01]  /*7620*/  ISETP.GT.AND P6, PT, R3, 0x88, P6 ;  /* 0x000000880300780c */ /* 0x000fe200037c4270 */
[----:B0-----:R-:W-:-:S05]  /*7630*/  FMUL R5, R34, R88 ;  /* 0x0000005822057220 */ /* 0x001fca0000400000 */
[----:B------:R-:W-:-:S07]  /*7640*/  F2FP.TF32.F32.PACK_B R5, R5 ;  /* 0x00000005ff05723e */ /* 0x000fce00024050ff */
[----:B------:R-:W-:Y:S01]  /*7650*/  @P6 STG.E desc[UR44][R6.64+0x24], R31 ;  /* 0x0000241f06006986 */ /* 0x000fe2000c10192c */
[----:B------:R-:W-:-:S04]  /*7660*/  ISETP.GT.AND P6, PT, R4, 0x10, PT ;  /* 0x000000100400780c */ /* 0x000fc80003fc4270 */
        /* <DEDUP_REMOVED lines=50> */
[----:B------:R0:W-:Y:S01]  /*7990*/  @P6 STG.E desc[UR44][R8.64+0x84], R41 ;  /* 0x0000842908006986 */ /* 0x0001e2000c10192c */
[----:B------:R-:W-:-:S04]  /*79a0*/  ISETP.GT.AND P6, PT, R4, 0x20, PT ;  /* 0x000000200400780c */ /* 0x000fc80003fc4270 */
[----:B------:R-:W-:Y:S01]  /*79b0*/  ISETP.GT.AND P6, PT, R3, 0x88, P6 ;  /* 0x000000880300780c */ /* 0x000fe200037c4270 */
[----:B0-----:R-:W-:-:S05]  /*79c0*/  FMUL R9, R44, R88 ;  /* 0x000000582c097220 */ /* 0x001fca0000400000 */
[----:B------:R-:W-:-:S07]  /*79d0*/  F2FP.TF32.F32.PACK_B R9, R9 ;  /* 0x00000009ff09723e */ /* 0x000fce00024050ff */
[----:B------:R0:W-:Y:S01]  /*79e0*/  @P6 STG.E desc[UR44][R6.64+0x80], R5 ;  /* 0x0000800506006986 */ /* 0x0001e2000c10192c */
[----:B------:R-:W-:-:S04]  /*79f0*/  ISETP.GT.AND P6, PT, R4, 0x21, PT ;  /* 0x000000210400780c */ /* 0x000fc80003fc4270 */
[----:B------:R-:W-:-:S13]  /*7a00*/  ISETP.GT.AND P6, PT, R3, 0x88, P6 ;  /* 0x000000880300780c */ /* 0x000fda00037c4270 */
[----:B------:R-:W-:Y:S02]  /*7a10*/  @P6 IMAD.MOV.U32 R4, RZ, RZ, R6 ;  /* 0x000000ffff046224 */ /* 0x000fe400078e0006 */
[----:B0-----:R-:W-:-:S05]  /*7a20*/  @P6 IMAD.MOV.U32 R5, RZ, RZ, R7 ;  /* 0x000000ffff056224 */ /* 0x001fca00078e0007 */
[----:B------:R0:W-:Y:S01]  /*7a30*/  @P6 STG.E desc[UR44][R4.64+0x84], R43 ;  /* 0x0000842b04006986 */ /* 0x0001e2000c10192c */
[C---:B------:R-:W-:Y:S02]  /*7a40*/  ISETP.GT.AND P6, PT, R3.reuse, 0x80, P5 ;  /* 0x000000800300780c */ /* 0x040fe40002fc4270 */
[----:B------:R-:W-:-:S11]  /*7a50*/  ISETP.GT.AND P5, PT, R3, 0x88, P5 ;  /* 0x000000880300780c */ /* 0x000fd60002fa4270 */
[----:B0-----:R-:W-:Y:S02]  /*7a60*/  @P6 IMAD.MOV.U32 R4, RZ, RZ, R12 ;  /* 0x000000ffff046224 */ /* 0x001fe400078e000c */
[----:B------:R-:W-:-:S05]  /*7a70*/  @P6 IMAD.MOV.U32 R5, RZ, RZ, R13 ;  /* 0x000000ffff056224 */ /* 0x000fca00078e000d */
[----:B------:R0:W-:Y:S01]  /*7a80*/  @P6 STG.E desc[UR44][R4.64+0xa0], R9 ;  /* 0x0000a00904006986 */ /* 0x0001e2000c10192c */
[C---:B------:R-:W-:Y:S02]  /*7a90*/  ISETP.GT.AND P6, PT, R3.reuse, 0x80, P4 ;  /* 0x000000800300780c */ /* 0x040fe400027c4270 */
[----:B------:R-:W-:Y:S01]  /*7aa0*/  ISETP.GT.AND P4, PT, R3, 0x88, P4 ;  /* 0x000000880300780c */ /* 0x000fe20002784270 */
[----:B0-----:R-:W-:-:S10]  /*7ab0*/  FMUL R9, R48, R88 ;  /* 0x0000005830097220 */ /* 0x001fd40000400000 */
[----:B------:R-:W-:Y:S02]  /*7ac0*/  @P6 IMAD.MOV.U32 R4, RZ, RZ, R12 ;  /* 0x000000ffff046224 */ /* 0x000fe400078e000c */
[----:B------:R-:W-:Y:S01]  /*7ad0*/  @P6 IMAD.MOV.U32 R5, RZ, RZ, R13 ;  /* 0x000000ffff056224 */ /* 0x000fe200078e000d */
[----:B------:R-:W-:-:S04]  /*7ae0*/  F2FP.TF32.F32.PACK_B R9, R9 ;  /* 0x00000009ff09723e */ /* 0x000fc800024050ff */
[----:B------:R0:W-:Y:S02]  /*7af0*/  @P6 STG.E desc[UR44][R4.64+0xa4], R45 ;  /* 0x0000a42d04006986 */ /* 0x0001e4000c10192c */
[----:B0-----:R-:W-:Y:S02]  /*7b00*/  @P5 IMAD.MOV.U32 R4, RZ, RZ, R6 ;  /* 0x000000ffff045224 */ /* 0x001fe400078e0006 */
[----:B------:R-:W-:-:S05]  /*7b10*/  @P5 IMAD.MOV.U32 R5, RZ, RZ, R7 ;  /* 0x000000ffff055224 */ /* 0x000fca00078e0007 */
[----:B------:R0:W-:Y:S01]  /*7b20*/  @P5 STG.E desc[UR44][R4.64+0xa0], R11 ;  /* 0x0000a00b04005986 */ /* 0x0001e2000c10192c */
[C---:B------:R-:W-:Y:S02]  /*7b30*/  ISETP.GT.AND P5, PT, R3.reuse, 0x80, P3 ;  /* 0x000000800300780c */ /* 0x040fe40001fa4270 */
[----:B------:R-:W-:Y:S01]  /*7b40*/  ISETP.GT.AND P3, PT, R3, 0x88, P3 ;  /* 0x000000880300780c */ /* 0x000fe20001f64270 */
[----:B0-----:R-:W-:Y:S02]  /*7b50*/  @P4 IMAD.MOV.U32 R4, RZ, RZ, R6 ;  /* 0x000000ffff044224 */ /* 0x001fe400078e0006 */
[----:B------:R-:W-:Y:S01]  /*7b60*/  FMUL R11, R54, R88 ;  /* 0x00000058360b7220 */ /* 0x000fe20000400000 */
[----:B------:R-:W-:-:S04]  /*7b70*/  @P4 IMAD.MOV.U32 R5, RZ, RZ, R7 ;  /* 0x000000ffff054224 */ /* 0x000fc800078e0007 */
[----:B------:R-:W-:Y:S01]  /*7b80*/  F2FP.TF32.F32.PACK_B R11, R11 ;  /* 0x0000000bff0b723e */ /* 0x000fe200024050ff */
[----:B------:R0:W-:Y:S01]  /*7b90*/  @P4 STG.E desc[UR44][R4.64+0xa4], R47 ;  /* 0x0000a42f04004986 */ /* 0x0001e2000c10192c */
[C---:B------:R-:W-:Y:S02]  /*7ba0*/  ISETP.GT.AND P4, PT, R3.reuse, 0x80, P0 ;  /* 0x000000800300780c */ /* 0x040fe40000784270 */
[----:B------:R-:W-:Y:S01]  /*7bb0*/  ISETP.GT.AND P0, PT, R3, 0x88, P0 ;  /* 0x000000880300780c */ /* 0x000fe20000704270 */
[----:B0-----:R-:W-:Y:S02]  /*7bc0*/  @P5 IMAD.MOV.U32 R4, RZ, RZ, R12 ;  /* 0x000000ffff045224 */ /* 0x001fe400078e000c */
[----:B------:R-:W-:-:S05]  /*7bd0*/  @P5 IMAD.MOV.U32 R5, RZ, RZ, R13 ;  /* 0x000000ffff055224 */ /* 0x000fca00078e000d */
        /* <DEDUP_REMOVED lines=10> */
[----:B------:R0:W-:Y:S02]  /*7c80*/  @P3 STG.E desc[UR44][R4.64+0xc0], R15 ;  /* 0x0000c00f04003986 */ /* 0x0001e4000c10192c */
[----:B0-----:R-:W-:Y:S02]  /*7c90*/  @P0 IMAD.MOV.U32 R4, RZ, RZ, R6 ;  /* 0x000000ffff040224 */ /* 0x001fe400078e0006 */
[----:B------:R-:W-:-:S05]  /*7ca0*/  @P0 IMAD.MOV.U32 R5, RZ, RZ, R7 ;  /* 0x000000ffff050224 */ /* 0x000fca00078e0007 */
[----:B------:R0:W-:Y:S02]  /*7cb0*/  @P0 STG.E desc[UR44][R4.64+0xc4], R51 ;  /* 0x0000c43304000986 */ /* 0x0001e4000c10192c */
[----:B0-----:R-:W-:Y:S02]  /*7cc0*/  @P5 IMAD.MOV.U32 R4, RZ, RZ, R12 ;  /* 0x000000ffff045224 */ /* 0x001fe400078e000c */
[----:B------:R-:W-:-:S05]  /*7cd0*/  @P5 IMAD.MOV.U32 R5, RZ, RZ, R13 ;  /* 0x000000ffff055224 */ /* 0x000fca00078e000d */
[----:B------:R0:W-:Y:S04]  /*7ce0*/  @P5 STG.E desc[UR44][R4.64+0xe0], R19 ;  /* 0x0000e01304005986 */ /* 0x0001e8000c10192c */
[----:B------:R1:W-:Y:S01]  /*7cf0*/  @P4 STG.E desc[UR44][R12.64+0xe4], R53 ;  /* 0x0000e4350c004986 */ /* 0x0003e2000c10192c */
[----:B0-----:R-:W-:Y:S02]  /*7d00*/  @P2 IMAD.MOV.U32 R4, RZ, RZ, R6 ;  /* 0x000000ffff042224 */ /* 0x001fe400078e0006 */
[----:B------:R-:W-:-:S05]  /*7d10*/  @P2 IMAD.MOV.U32 R5, RZ, RZ, R7 ;  /* 0x000000ffff052224 */ /* 0x000fca00078e0007 */
[----:B------:R1:W-:Y:S04]  /*7d20*/  @P2 STG.E desc[UR44][R4.64+0xe0], R11 ;  /* 0x0000e00b04002986 */ /* 0x0003e8000c10192c */
[----:B------:R1:W-:Y:S02]  /*7d30*/  @P1 STG.E desc[UR44][R6.64+0xe4], R55 ;  /* 0x0000e43706001986 */ /* 0x0003e4000c10192c */
.L_x_152:
[----:B------:R-:W-:Y:S05]  /*7d40*/  BSYNC B0 ;  /* 0x0000000000007941 */ /* 0x000fea0003800000 */
.L_x_28:
[----:B------:R-:W-:Y:S01]  /*7d50*/  IADD3 R16, P0, R16, UR38, RZ ;  /* 0x0000002610107c10 */ /* 0x000fe2000ff1e0ff */
[----:B------:R-:W-:Y:S01]  /*7d60*/  ULDC.64 UR4, c[0x0][0x650] ;  /* 0x0001940000047ab9 */ /* 0x000fe20000000a00 */
[----:B------:R-:W-:Y:S01]  /*7d70*/  PRMT R3, RZ, 0x7610, R3 ;  /* 0x00007610ff037816 */ /* 0x000fe20000000003 */
[----:B-----5:R-:W-:Y:S01]  /*7d80*/  IMAD.MOV.U32 R101, RZ, RZ, -0x1 ;  /* 0xffffffffff657424 */ /* 0x020fe200078e00ff */
[----:B------:R-:W-:Y:S01]  /*7d90*/  IADD3.X R17, R17, UR37, RZ, P0, !PT ;  /* 0x0000002511117c10 */ /* 0x000fe200087fe4ff */
[----:B------:R-:W-:Y:S01]  /*7da0*/  IMAD.MOV.U32 R19, RZ, RZ, -0x1 ;  /* 0xffffffffff137424 */ /* 0x000fe200078e00ff */
[----:B------:R-:W-:-:S04]  /*7db0*/  ISETP.GE.U32.AND P0, PT, R16, UR4, PT ;  /* 0x0000000410007c0c */ /* 0x000fc8000bf06070 */
[----:B------:R-:W-:-:S13]  /*7dc0*/  ISETP.GE.U32.AND.EX P0, PT, R17, UR5, PT, P0 ;  /* 0x0000000511007c0c */ /* 0x000fda000bf06100 */
[----:B------:R-:W-:Y:S05]  /*7dd0*/  @P0 BRA `(.L_x_153) ;  /* 0x00000004004c0947 */ /* 0x000fea0003800000 */
[----:B-1----:R-:W1:Y:S01]  /*7de0*/  LDC.64 R10, c[0x0][0x628] ;  /* 0x00018a00ff0a7b82 */ /* 0x002e620000000a00 */
[----:B0-23--:R-:W0:Y:S01]  /*7df0*/  S2R R12, SR_CTAID.X ;  /* 0x00000000000c7919 */ /* 0x00de220000002500 */
[----:B------:R-:W-:Y:S02]  /*7e00*/  IMAD.MOV.U32 R8, RZ, RZ, R16 ;  /* 0x000000ffff087224 */ /* 0x000fe400078e0010 */
[----:B------:R-:W-:Y:S01]  /*7e10*/  IMAD.MOV.U32 R9, RZ, RZ, R17 ;  /* 0x000000ffff097224 */ /* 0x000fe200078e0011 */
[----:B------:R-:W2:Y:S03]  /*7e20*/  S2R R20, SR_CTAID.Y ;  /* 0x0000000000147919 */ /* 0x000ea60000002600 */
[----:B------:R-:W3:Y:S08]  /*7e30*/  LDC R0, c[0x0][0x630] ;  /* 0x00018c00ff007b82 */ /* 0x000ef00000000800 */
[----:B------:R-:W0:Y:S01]  /*7e40*/  LDC.64 R14, c[0x0][0x620] ;  /* 0x00018800ff0e7b82 */ /* 0x000e220000000a00 */
[----:B-1----:R-:W-:-:S04]  /*7e50*/  ISETP.NE.U32.AND P0, PT, R10, RZ, PT ;  /* 0x000000ff0a00720c */ /* 0x002fc80003f05070 */
[----:B------:R-:W-:-:S13]  /*7e60*/  ISETP.NE.AND.EX P0, PT, R11, RZ, PT, P0 ;  /* 0x000000ff0b00720c */ /* 0x000fda0003f05300 */
[----:B0-23--:R-:W-:Y:S05]  /*7e70*/  @!P0 BRA `(.L_x_154) ;  /* 0x0000000000288947 */ /* 0x00dfea0003800000 */
        /* <DEDUP_REMOVED lines=10> */
.L_x_154:
[-CC-:B------:R-:W-:Y:S01]  /*7f20*/  SHF.R.U64 R19, R8, R0.reuse, R9.reuse ;  /* 0x0000000008137219 */ /* 0x180fe20000001209 */
[----:B------:R-:W0:Y:S01]  /*7f30*/  LDC.64 R26, c[0x0][0x640] ;  /* 0x00019000ff1a7b82 */ /* 0x000e220000000a00 */
[----:B------:R-:W-:Y:S01]  /*7f40*/  SHF.R.U32.HI R0, RZ, R0, R9 ;  /* 0x00000000ff007219 */ /* 0x000fe20000011609 */
[----:B------:R-:W-:Y:S01]  /*7f50*/  ULDC UR4, c[0x0][0x150] ;  /* 0x0000540000047ab9 */ /* 0x000fe20000000800 */
[----:B------:R-:W-:Y:S02]  /*7f60*/  IADD3 R3, P0, RZ, -R19, RZ ;  /* 0x80000013ff037210 */ /* 0x000fe40007f1e0ff */
[----:B------:R-:W-:-:S03]  /*7f70*/  I2FP.F32.U32 R7, R12 ;  /* 0x0000000c00077245 */ /* 0x000fc60000201000 */
[----:B------:R-:W1:Y:S01]  /*7f80*/  LDC R6, c[0x0][0x618] ;  /* 0x00018600ff067b82 */ /* 0x000e620000000800 */
[----:B------:R-:W-:Y:S02]  /*7f90*/  IMAD.X R5, RZ, RZ, ~R0, P0 ;  /* 0x000000ffff057224 */ /* 0x000fe400000e0e00 */
[----:B------:R-:W-:Y:S01]  /*7fa0*/  FMUL R7, R7, UR4 ;  /* 0x0000000407077c20 */ /* 0x000fe20008400000 */
[----:B------:R-:W-:Y:S01]  /*7fb0*/  ULDC UR4, c[0x0][0x154] ;  /* 0x0000550000047ab9 */ /* 0x000fe20000000800 */
[-C--:B------:R-:W-:Y:S02]  /*7fc0*/  IMAD R0, R5, R14.reuse, RZ ;  /* 0x0000000e05007224 */ /* 0x080fe400078e02ff */
[C---:B------:R-:W-:Y:S01]  /*7fd0*/  IMAD.WIDE.U32 R4, R3.reuse, R14, R16 ;  /* 0x0000000e03047225 */ /* 0x040fe200078e0010 */
[----:B------:R-:W2:Y:S01]  /*7fe0*/  LDC R11, c[0x0][0x608] ;  /* 0x00018200ff0b7b82 */ /* 0x000ea20000000800 */
[----:B------:R-:W3:Y:S02]  /*7ff0*/  F2I.U32.TRUNC.NTZ R7, R7 ;  /* 0x0000000700077305 */ /* 0x000ee4000020f000 */
[----:B------:R-:W-:-:S04]  /*8000*/  IMAD R3, R3, R15, R0 ;  /* 0x0000000f03037224 */ /* 0x000fc800078e0200 */
[----:B------:R-:W-:Y:S01]  /*8010*/  IMAD.IADD R3, R5, 0x1, R3 ;  /* 0x0000000105037824 */ /* 0x000fe200078e0203 */
[----:B------:R-:W5:Y:S01]  /*8020*/  LDC R8, c[0x0][0x658] ;  /* 0x00019600ff087b82 */ /* 0x000f620000000800 */
[----:B------:R-:W-:Y:S02]  /*8030*/  I2FP.F32.U32 R5, R20 ;  /* 0x0000001400057245 */ /* 0x000fe40000201000 */
[----:B0-----:R-:W-:-:S04]  /*8040*/  ISETP.NE.U32.AND P0, PT, R26, RZ, PT ;  /* 0x000000ff1a00720c */ /* 0x001fc80003f05070 */
[----:B------:R-:W-:Y:S01]  /*8050*/  ISETP.NE.AND.EX P0, PT, R27, RZ, PT, P0 ;  /* 0x000000ff1b00720c */ /* 0x000fe20003f05300 */
[----:B------:R-:W0:Y:S01]  /*8060*/  LDC R9, c[0x0][0x144] ;  /* 0x00005100ff097b82 */ /* 0x000e220000000800 */
[-C--:B-1----:R-:W-:Y:S01]  /*8070*/  SHF.R.U64 R13, R4, R6.reuse, R3 ;  /* 0x00000006040d7219 */ /* 0x082fe20000001203 */
[----:B---3--:R-:W-:Y:S01]  /*8080*/  IMAD.MOV R7, RZ, RZ, -R7 ;  /* 0x000000ffff077224 */ /* 0x008fe200078e0a07 */
[----:B------:R-:W-:Y:S01]  /*8090*/  SHF.R.U32.HI R0, RZ, R6, R3 ;  /* 0x00000006ff007219 */ /* 0x000fe20000011603 */
[----:B------:R-:W-:-:S04]  /*80a0*/  FMUL R6, R5, UR4 ;  /* 0x0000000405067c20 */ /* 0x000fc80008400000 */
[----:B------:R-:W1:Y:S01]  /*80b0*/  LDC R21, c[0x0][0x148] ;  /* 0x00005200ff157b82 */ /* 0x000e620000000800 */
[----:B------:R3:W0:Y:S01]  /*80c0*/  F2I.U32.TRUNC.NTZ R14, R6 ;  /* 0x00000006000e7305 */ /* 0x000622000020f000 */
[-CC-:B--2---:R-:W-:Y:S02]  /*80d0*/  SHF.R.U64 R10, R13, R11.reuse, R0.reuse ;  /* 0x0000000b0d0a7219 */ /* 0x184fe40000001200 */
[----:B------:R-:W-:-:S04]  /*80e0*/  SHF.R.U32.HI R3, RZ, R11, R0 ;  /* 0x0000000bff037219 */ /* 0x000fc80000011600 */
[----:B------:R-:W2:Y:S01]  /*80f0*/  LDC R24, c[0x0][0x648] ;  /* 0x00019200ff187b82 */ /* 0x000ea20000000800 */
[-CC-:B-----5:R-:W-:Y:S02]  /*8100*/  SHF.R.U64 R15, R10, R8.reuse, R3.reuse ;  /* 0x000000080a0f7219 */ /* 0x1a0fe40000001203 */
[----:B------:R-:W-:-:S03]  /*8110*/  SHF.R.U32.HI R5, RZ, R8, R3 ;  /* 0x00000008ff057219 */ /* 0x000fc60000011603 */
[----:B------:R-:W-:Y:S02]  /*8120*/  IMAD.MOV.U32 R4, RZ, RZ, R15 ;  /* 0x000000ffff047224 */ /* 0x000fe400078e000f */
[----:B------:R-:W1:Y:S01]  /*8130*/  LDC R28, c[0x0][0x638] ;  /* 0x00018e00ff1c7b82 */ /* 0x000e620000000800 */
[----:B0-----:R-:W-:-:S07]  /*8140*/  IMAD R25, R9, R7, R12 ;  /* 0x0000000709197224 */ /* 0x001fce00078e020c */
[----:B------:R-:W0:Y:S08]  /*8150*/  LDC R29, c[0x0][0x610] ;  /* 0x00018400ff1d7b82 */ /* 0x000e300000000800 */
[----:B------:R-:W0:Y:S01]  /*8160*/  LDC R30, c[0x0][0x600] ;  /* 0x00018000ff1e7b82 */ /* 0x000e220000000800 */
[----:B---3--:R-:W-:Y:S05]  /*8170*/  @!P0 BRA `(.L_x_155) ;  /* 0x0000000000288947 */ /* 0x008fea0003800000 */
[----:B------:R-:W3:Y:S02]  /*8180*/  LDC R0, c[0x0][0x64c] ;  /* 0x00019300ff007b82 */ /* 0x000ee40000000800 */
[----:B---3--:R-:W-:-:S05]  /*8190*/  IADD3 R3, P0, R15, R0, RZ ;  /* 0x000000000f037210 */ /* 0x008fca0007f1e0ff */
        /* <DEDUP_REMOVED lines=8> */
.L_x_155:
[----:B------:R-:W-:Y:S01]  /*8220*/  ISETP.NE.AND P0, PT, R2, 0x1, PT ;  /* 0x000000010200780c */ /* 0x000fe20003f05270 */
[----:B------:R-:W-:Y:S01]  /*8230*/  IMAD.MOV R14, RZ, RZ, -R14 ;  /* 0x000000ffff0e7224 */ /* 0x000fe200078e0a0e */
[----:B--2---:R-:W-:Y:S02]  /*8240*/  SHF.R.U64 R0, R4, R24, R5 ;  /* 0x0000001804007219 */ /* 0x004fe40000001205 */
[----:B------:R-:W-:Y:S02]  /*8250*/  LOP3.LUT R3, R10, R99, RZ, 0xc0, !PT ;  /* 0x000000630a037212 */ /* 0x000fe400078ec0ff */
[----:B------:R-:W-:Y:S01]  /*8260*/  LOP3.LUT R6, R13, R98, RZ, 0xc0, !PT ;  /* 0x000000620d067212 */ /* 0x000fe200078ec0ff */
[----:B------:R-:W-:Y:S02]  /*8270*/  IMAD.MOV R4, RZ, RZ, -R0 ;  /* 0x000000ffff047224 */ /* 0x000fe400078e0a00 */
[----:B------:R-:W-:Y:S02]  /*8280*/  IMAD R0, R94, R0, R3 ;  /* 0x000000005e007224 */ /* 0x000fe400078e0203 */
[----:B-1----:R-:W-:-:S02]  /*8290*/  IMAD R3, R4, R28, R15 ;  /* 0x0000001c04037224 */ /* 0x002fc400078e020f */
[----:B------:R-:W-:Y:S02]  /*82a0*/  @P0 IMAD R25, R21, R14, R20 ;  /* 0x0000000e15190224 */ /* 0x000fe400078e0214 */
[----:B0-----:R-:W-:Y:S02]  /*82b0*/  IMAD R5, R3, R30, R6 ;  /* 0x0000001e03057224 */ /* 0x001fe400078e0206 */
[----:B------:R-:W-:Y:S02]  /*82c0*/  IMAD R0, R0, R29, R25 ;  /* 0x0000001d00007224 */ /* 0x000fe400078e0219 */
[----:B------:R-:W-:-:S03]  /*82d0*/  IMAD.MOV.U32 R4, RZ, RZ, 0x1 ;  /* 0x00000001ff047424 */ /* 0x000fc600078e00ff */
[----:B------:R-:W-:Y:S02]  /*82e0*/  SEL R101, R5, R0, !P0 ;  /* 0x0000000005657207 */ /* 0x000fe40004000000 */
[----:B------:R-:W-:Y:S02]  /*82f0*/  PRMT R3, R4, 0x7610, R3 ;  /* 0x0000761004037816 */ /* 0x000fe40000000003 */
[----:B------:R-:W-:-:S07]  /*8300*/  SEL R0, R0, R5, !P0 ;  /* 0x0000000500007207 */ /* 0x000fce0004000000 */
.L_x_153:
[----:B------:R-:W-:Y:S01]  /*8310*/  UIADD3 UR40, UR41, UR40, URZ ;  /* 0x0000002829287290 */ /* 0x000fe2000fffe03f */
[----:B------:R-:W-:Y:S01]  /*8320*/  LOP3.LUT P0, RZ, R3, 0xff, RZ, 0xc0, !PT ;  /* 0x000000ff03ff7812 */ /* 0x000fe2000780c0ff */
[----:B------:R-:W-:Y:S02]  /*8330*/  IMAD.MOV.U32 R111, RZ, RZ, R0 ;  /* 0x000000ffff6f7224 */ /* 0x000fe400078e0000 */
[----:B------:R-:W-:Y:S02]  /*8340*/  USHF.R.U32.HI UR4, URZ, 0x2, UR40 ;  /* 0x000000023f047899 */ /* 0x000fe40008011628 */
[----:B------:R-:W-:Y:S02]  /*8350*/  UISETP.GT.U32.AND UP1, UPT, UR40, 0x3, UPT ;  /* 0x000000032800788c */ /* 0x000fe4000bf24070 */
[----:B------:R-:W-:Y:S02]  /*8360*/  ULOP3.LUT UR4, UR4, 0x1, URZ, 0xc0, !UPT ;  /* 0x0000000104047892 */ /* 0x000fe4000f8ec03f */
[----:B------:R-:W-:-:S02]  /*8370*/  UISETP.LT.U32.AND UP1, UPT, UR41, 0x4, UP1 ;  /* 0x000000042900788c */ /* 0x000fc40008f21070 */
[----:B------:R-:W-:Y:S02]  /*8380*/  UISETP.NE.U32.AND UP0, UPT, UR4, 0x1, UPT ;  /* 0x000000010400788c */ /* 0x000fe4000bf05070 */
[----:B------:R-:W-:Y:S02]  /*8390*/  USEL UR5, URZ, 0x1, !UP1 ;  /* 0x000000013f057887 */ /* 0x000fe4000c800000 */
[----:B------:R-:W-:Y:S02]  /*83a0*/  UISETP.GT.U32.AND UP0, UPT, UR41, 0x3, !UP0 ;  /* 0x000000032900788c */ /* 0x000fe4000c704070 */
[----:B------:R-:W-:Y:S02]  /*83b0*/  ULOP3.LUT UR40, UR40, 0x3, URZ, 0xc0, !UPT ;  /* 0x0000000328287892 */ /* 0x000fe4000f8ec03f */
[----:B------:R-:W-:-:S04]  /*83c0*/  USEL UR4, URZ, 0x1, !UP0 ;  /* 0x000000013f047887 */ /* 0x000fc8000c000000 */
[----:B------:R-:W-:Y:S01]  /*83d0*/  ULOP3.LUT UR36, UR4, UR36, UR5, 0x96, !UPT ;  /* 0x0000002404247292 */ /* 0x000fe2000f8e9605 */
[----:B------:R-:W-:Y:S11]  /*83e0*/  @P0 BRA `(.L_x_156) ;  /* 0xffffff8c00840947 */ /* 0x000ff6000383ffff */
[----:B------:R-:W-:Y:S05]  /*83f0*/  EXIT ;  /* 0x000000000000794d */ /* 0x000fea0003800000 */
.L_x_3:
        /* <DEDUP_REMOVED lines=26> */
.L_x_158:
[--C-:B------:R-:W-:Y:S01]  /*85a0*/  SHF.R.U64 R14, R12, R20, R13.reuse ;  /* 0x000000140c0e7219 */ /* 0x100fe2000000120d */
[----:B------:R-:W0:Y:S01]  /*85b0*/  LDC R24, c[0x0][0x618] ;  /* 0x00018600ff187b82 */ /* 0x000e220000000800 */
[----:B------:R-:W-:Y:S01]  /*85c0*/  I2FP.F32.U32 R8, R6 ;  /* 0x0000000600087245 */ /* 0x000fe20000201000 */
[----:B------:R-:W-:Y:S01]  /*85d0*/  ULDC UR4, c[0x0][0x150] ;  /* 0x0000540000047ab9 */ /* 0x000fe20000000800 */
[----:B------:R-:W-:Y:S02]  /*85e0*/  SHF.R.U32.HI R7, RZ, R20, R13 ;  /* 0x00000014ff077219 */ /* 0x000fe4000001160d */
[----:B------:R-:W-:Y:S01]  /*85f0*/  IADD3 R11, P0, RZ, -R14, RZ ;  /* 0x8000000eff0b7210 */ /* 0x000fe20007f1e0ff */
[----:B------:R-:W-:Y:S01]  /*8600*/  FMUL R13, R8, UR4 ;  /* 0x00000004080d7c20 */ /* 0x000fe20008400000 */
[----:B------:R-:W-:Y:S01]  /*8610*/  ULDC UR4, c[0x0][0x154] ;  /* 0x0000550000047ab9 */ /* 0x000fe20000000800 */
[----:B------:R-:W1:Y:S02]  /*8620*/  LDC.64 R26, c[0x0][0x640] ;  /* 0x00019000ff1a7b82 */ /* 0x000e640000000a00 */
[----:B------:R-:W-:-:S02]  /*8630*/  IMAD.X R7, RZ, RZ, ~R7, P0 ;  /* 0x000000ffff077224 */ /* 0x000fc400000e0e07 */
[----:B------:R-:W2:Y:S01]  /*8640*/  F2I.U32.TRUNC.NTZ R13, R13 ;  /* 0x0000000d000d7305 */ /* 0x000ea2000020f000 */
[----:B------:R-:W-:-:S03]  /*8650*/  IMAD.WIDE.U32 R8, R11, R22, R16 ;  /* 0x000000160b087225 */ /* 0x000fc600078e0010 */
[----:B------:R-:W3:Y:S01]  /*8660*/  LDC R15, c[0x0][0x144] ;  /* 0x00005100ff0f7b82 */ /* 0x000ee20000000800 */
[----:B------:R-:W-:-:S04]  /*8670*/  IMAD R10, R7, R22, RZ ;  /* 0x00000016070a7224 */ /* 0x000fc800078e02ff */
[----:B------:R-:W-:Y:S02]  /*8680*/  IMAD R7, R11, R23, R10 ;  /* 0x000000170b077224 */ /* 0x000fe400078e020a */
[----:B------:R-:W-:Y:S01]  /*8690*/  IMAD.MOV.U32 R10, RZ, RZ, -0x1 ;  /* 0xffffffffff0a7424 */ /* 0x000fe200078e00ff */
[----:B------:R-:W4:Y:S01]  /*86a0*/  LDC R20, c[0x0][0x608] ;  /* 0x00018200ff147b82 */ /* 0x000f220000000800 */
[----:B------:R-:W-:Y:S01]  /*86b0*/  IMAD.IADD R7, R9, 0x1, R7 ;  /* 0x0000000109077824 */ /* 0x000fe200078e0207 */
[----:B------:R-:W-:-:S04]  /*86c0*/  I2FP.F32.U32 R9, R3 ;  /* 0x0000000300097245 */ /* 0x000fc80000201000 */
[-C--:B0-----:R-:W-:Y:S01]  /*86d0*/  SHF.R.U64 R12, R8, R24.reuse, R7 ;  /* 0x00000018080c7219 */ /* 0x081fe20000001207 */
[----:B--2---:R-:W-:Y:S01]  /*86e0*/  IMAD.MOV R8, RZ, RZ, -R13 ;  /* 0x000000ffff087224 */ /* 0x004fe200078e0a0d */
[----:B------:R-:W0:Y:S01]  /*86f0*/  LDC R11, c[0x0][0x658] ;  /* 0x00019600ff0b7b82 */ /* 0x000e220000000800 */
[----:B-1----:R-:W-:Y:S01]  /*8700*/  ISETP.NE.U32.AND P0, PT, R26, RZ, PT ;  /* 0x000000ff1a00720c */ /* 0x002fe20003f05070 */
[----:B------:R-:W-:Y:S01]  /*8710*/  FMUL R9, R9, UR4 ;  /* 0x0000000409097c20 */ /* 0x000fe20008400000 */
[----:B------:R-:W-:Y:S02]  /*8720*/  SHF.R.U32.HI R7, RZ, R24, R7 ;  /* 0x00000018ff077219 */ /* 0x000fe40000011607 */
[----:B------:R-:W-:-:S03]  /*8730*/  ISETP.NE.AND.EX P0, PT, R27, RZ, PT, P0 ;  /* 0x000000ff1b00720c */ /* 0x000fc60003f05300 */
[----:B------:R-:W1:Y:S01]  /*8740*/  LDC R22, c[0x0][0x148] ;  /* 0x00005200ff167b82 */ /* 0x000e620000000800 */
[----:B---3--:R-:W-:Y:S02]  /*8750*/  IMAD R23, R15, R8, R6 ;  /* 0x000000080f177224 */ /* 0x008fe400078e0206 */
[----:B------:R-:W-:-:S05]  /*8760*/  IMAD.MOV.U32 R8, RZ, RZ, 0x1 ;  /* 0x00000001ff087424 */ /* 0x000fca00078e00ff */
[----:B------:R-:W2:Y:S01]  /*8770*/  LDC R21, c[0x0][0x600] ;  /* 0x00018000ff157b82 */ /* 0x000ea20000000800 */
[-CC-:B----4-:R-:W-:Y:S02]  /*8780*/  SHF.R.U64 R15, R12, R20.reuse, R7.reuse ;  /* 0x000000140c0f7219 */ /* 0x190fe40000001207 */
[----:B------:R-:W-:Y:S02]  /*8790*/  SHF.R.U32.HI R6, RZ, R20, R7 ;  /* 0x00000014ff067219 */ /* 0x000fe40000011607 */
[----:B------:R3:W4:Y:S03]  /*87a0*/  F2I.U32.TRUNC.NTZ R20, R9 ;  /* 0x0000000900147305 */ /* 0x000726000020f000 */
[----:B------:R-:W1:Y:S01]  /*87b0*/  LDC R25, c[0x0][0x648] ;  /* 0x00019200ff197b82 */ /* 0x000e620000000800 */
[-C--:B0-----:R-:W-:Y:S02]  /*87c0*/  SHF.R.U64 R19, R15, R11.reuse, R6 ;  /* 0x0000000b0f137219 */ /* 0x081fe40000001206 */
[----:B------:R-:W-:-:S02]  /*87d0*/  SHF.L.U32 R10, R10, R11, RZ ;  /* 0x0000000b0a0a7219 */ /* 0x000fc400000006ff */
[-C--:B------:R-:W-:Y:S01]  /*87e0*/  SHF.R.U32.HI R7, RZ, R11.reuse, R6 ;  /* 0x0000000bff077219 */ /* 0x080fe20000011606 */
[----:B------:R-:W-:Y:S01]  /*87f0*/  IMAD.MOV.U32 R6, RZ, RZ, R19 ;  /* 0x000000ffff067224 */ /* 0x000fe200078e0013 */
[----:B------:R-:W-:Y:S01]  /*8800*/  SHF.L.U32 R24, R8, R11, RZ ;  /* 0x0000000b08187219 */ /* 0x000fe200000006ff */
[----:B------:R-:W0:Y:S01]  /*8810*/  LDC R28, c[0x0][0x638] ;  /* 0x00018e00ff1c7b82 */ /* 0x000e220000000800 */
[----:B------:R-:W-:-:S07]  /*8820*/  LOP3.LUT R30, RZ, R10, RZ, 0x33, !PT ;  /* 0x0000000aff1e7212 */ /* 0x000fce00078e33ff */
[----:B------:R-:W0:Y:S01]  /*8830*/  LDC R29, c[0x0][0x610] ;  /* 0x00018400ff1d7b82 */ /* 0x000e220000000800 */
[----:B---34-:R-:W-:Y:S05]  /*8840*/  @!P0 BRA `(.L_x_159) ;  /* 0x0000000000288947 */ /* 0x018fea0003800000 */
        /* <DEDUP_REMOVED lines=10> */
.L_x_159:
[----:B------:R-:W-:Y:S01]  /*88f0*/  ISETP.NE.AND P0, PT, R2, 0x1, PT ;  /* 0x000000010200780c */ /* 0x000fe20003f05270 */
[----:B--2---:R-:W-:Y:S01]  /*8900*/  VIADD R9, R21, 0xffffffff ;  /* 0xffffffff15097836 */ /* 0x004fe20000000000 */
[----:B-1----:R-:W-:Y:S01]  /*8910*/  SHF.R.U64 R7, R6, R25, R7 ;  /* 0x0000001906077219 */ /* 0x002fe20000001207 */
[----:B------:R-:W-:Y:S01]  /*8920*/  IMAD.MOV R20, RZ, RZ, -R20 ;  /* 0x000000ffff147224 */ /* 0x000fe200078e0a14 */
[----:B------:R-:W-:Y:S02]  /*8930*/  LOP3.LUT R6, R15, R30, RZ, 0xc0, !PT ;  /* 0x0000001e0f067212 */ /* 0x000fe400078ec0ff */
[----:B------:R-:W-:Y:S01]  /*8940*/  LOP3.LUT R12, R12, R9, RZ, 0xc0, !PT ;  /* 0x000000090c0c7212 */ /* 0x000fe200078ec0ff */
[----:B------:R-:W-:Y:S02]  /*8950*/  IMAD.MOV R8, RZ, RZ, -R7 ;  /* 0x000000ffff087224 */ /* 0x000fe400078e0a07 */
[----:B------:R-:W-:Y:S02]  /*8960*/  IMAD R6, R24, R7, R6 ;  /* 0x0000000718067224 */ /* 0x000fe400078e0206 */
[----:B------:R-:W-:-:S02]  /*8970*/  IMAD.MOV.U32 R9, RZ, RZ, 0x1 ;  /* 0x00000001ff097424 */ /* 0x000fc400078e00ff */
[----:B------:R-:W-:Y:S02]  /*8980*/  @P0 IMAD R23, R22, R20, R3 ;  /* 0x0000001416170224 */ /* 0x000fe400078e0203 */
[----:B0-----:R-:W-:Y:S02]  /*8990*/  IMAD R3, R8, R28, R19 ;  /* 0x0000001c08037224 */ /* 0x001fe400078e0213 */
[----:B------:R-:W-:Y:S02]  /*89a0*/  IMAD R13, R6, R29, R23 ;  /* 0x0000001d060d7224 */ /* 0x000fe400078e0217 */
[----:B------:R-:W-:Y:S02]  /*89b0*/  IMAD R6, R3, R21, R12 ;  /* 0x0000001503067224 */ /* 0x000fe400078e020c */
[----:B------:R-:W-:-:S03]  /*89c0*/  IMAD.MOV.U32 R8, RZ, RZ, R14 ;  /* 0x000000ffff087224 */ /* 0x000fc600078e000e */
[----:B------:R-:W-:Y:S02]  /*89d0*/  SEL R20, R6, R13, !P0 ;  /* 0x0000000d06147207 */ /* 0x000fe40004000000 */
[----:B------:R-:W-:-:S07]  /*89e0*/  SEL R13, R13, R6, !P0 ;  /* 0x000000060d0d7207 */ /* 0x000fce0004000000 */
.L_x_157:
[----:B------:R-:W-:-:S08]  /*89f0*/  NOP ;  /* 0x0000000000007918 */ /* 0x000fd00000000000 */
[----:B------:R-:W0:-:S00]  /*8a00*/  USETMAXREG.DEALLOC.CTAPOOL 0x28 ;  /* 0x00000028000079c8 */ /* 0x000e0000080e0500 */
[----:B0-----:R-:W-:-:S13]  /*8a10*/  ISETP.NE.AND P0, PT, R0, RZ, PT ;  /* 0x000000ff0000720c */ /* 0x001fda0003f05270 */
[----:B------:R-:W-:Y:S05]  /*8a20*/  @P0 EXIT ;  /* 0x000000000000094d */ /* 0x000fea0003800000 */
[----:B------:R-:W-:Y:S01]  /*8a30*/  LOP3.LUT P0, RZ, R9, 0xff, RZ, 0xc0, !PT ;  /* 0x000000ff09ff7812 */ /* 0x000fe2000780c0ff */
[----:B------:R-:W-:Y:S02]  /*8a40*/  IMAD.MOV.U32 R0, RZ, RZ, 0x1 ;  /* 0x00000001ff007424 */ /* 0x000fe400078e00ff */
[----:B------:R-:W-:-:S10]  /*8a50*/  IMAD.MOV.U32 R3, RZ, RZ, RZ ;  /* 0x000000ffff037224 */ /* 0x000fd400078e00ff */
[----:B------:R-:W-:Y:S05]  /*8a60*/  @!P0 BRA `(.L_x_160) ;  /* 0x0000000c00a48947 */ /* 0x000fea0003800000 */
[----:B------:R-:W0:Y:S01]  /*8a70*/  LDC R0, c[0x0][0x28c] ;  /* 0x0000a300ff007b82 */ /* 0x000e220000000800 */
[----:B------:R-:W-:Y:S01]  /*8a80*/  LOP3.LUT P0, RZ, R4, 0x1f, RZ, 0xc0, !PT ;  /* 0x0000001f04ff7812 */ /* 0x000fe2000780c0ff */
[----:B------:R-:W-:Y:S01]  /*8a90*/  ULDC UR21, c[0x0][0x658] ;  /* 0x0001960000157ab9 */ /* 0x000fe20000000800 */
[----:B------:R-:W-:Y:S01]  /*8aa0*/  UMOV UR4, 0xffffffff ;  /* 0xffffffff00047882 */ /* 0x000fe20000000000 */
[----:B------:R-:W-:Y:S01]  /*8ab0*/  BSSY B0, `(.L_x_160) ;  /* 0x00000e4000007945 */ /* 0x000fe20003800000 */
[----:B------:R-:W-:Y:S01]  /*8ac0*/  USHF.L.U32 UR4, UR4, UR21, URZ ;  /* 0x0000001504047299 */ /* 0x000fe2000800063f */
[C---:B------:R-:W-:Y:S01]  /*8ad0*/  ISETP.NE.AND P2, PT, R5.reuse, RZ, PT ;  /* 0x000000ff0500720c */ /* 0x040fe20003f45270 */
[----:B------:R-:W-:Y:S01]  /*8ae0*/  IMAD.MOV.U32 R11, RZ, RZ, 0x1 ;  /* 0x00000001ff0b7424 */ /* 0x000fe200078e00ff */
[----:B------:R-:W-:Y:S01]  /*8af0*/  ISETP.NE.OR P0, PT, R5, RZ, !P0 ;  /* 0x000000ff0500720c */ /* 0x000fe20004705670 */
[----:B------:R-:W-:Y:S01]  /*8b00*/  ULDC UR13, c[0x0][0x600] ;  /* 0x00018000000d7ab9 */ /* 0x000fe20000000800 */
[----:B------:R-:W-:Y:S01]  /*8b10*/  LOP3.LUT R19, R18, 0x2, RZ, 0xfc, !PT ;  /* 0x0000000212137812 */ /* 0x000fe200078efcff */
[----:B------:R-:W-:Y:S01]  /*8b20*/  UMOV UR5, 0x1 ;  /* 0x0000000100057882 */ /* 0x000fe20000000000 */
[----:B------:R-:W-:-:S02]  /*8b30*/  UIADD3 UR13, UR13, -0x1, URZ ;  /* 0xffffffff0d0d7890 */ /* 0x000fc4000fffe03f */
[----:B------:R-:W-:Y:S02]  /*8b40*/  USHF.L.U32 UR21, UR5, UR21, URZ ;  /* 0x0000001505157299 */ /* 0x000fe4000800063f */
[----:B------:R-:W-:Y:S01]  /*8b50*/  ULOP3.LUT UR29, URZ, UR4, URZ, 0x33, !UPT ;  /* 0x000000043f1d7292 */ /* 0x000fe2000f8e333f */
[----:B------:R-:W-:Y:S01]  /*8b60*/  ULDC.64 UR14, c[0x0][0x198] ;  /* 0x00006600000e7ab9 */ /* 0x000fe20000000a00 */
[----:B0-----:R-:W-:-:S05]  /*8b70*/  VIADD R0, R0, 0x7f ;  /* 0x0000007f00007836 */ /* 0x001fca0000000000 */
[----:B------:R-:W-:-:S04]  /*8b80*/  SHF.R.S32.HI R3, RZ, 0x1f, R0 ;  /* 0x0000001fff037819 */ /* 0x000fc80000011400 */
[----:B------:R-:W-:Y:S01]  /*8b90*/  LEA.HI R3, R3, R0, RZ, 0x7 ;  /* 0x0000000003037211 */ /* 0x000fe200078f38ff */
[----:B------:R-:W-:-:S03]  /*8ba0*/  IMAD.MOV.U32 R0, RZ, RZ, 0x1 ;  /* 0x00000001ff007424 */ /* 0x000fc600078e00ff */
[----:B------:R-:W-:Y:S01]  /*8bb0*/  SHF.R.S32.HI R12, RZ, 0x7, R3 ;  /* 0x00000007ff0c7819 */ /* 0x000fe20000011403 */
[----:B------:R-:W-:-:S04]  /*8bc0*/  IMAD.MOV.U32 R3, RZ, RZ, RZ ;  /* 0x000000ffff037224 */ /* 0x000fc800078e00ff */
[----:B------:R-:W-:-:S07]  /*8bd0*/  VIADD R10, R12, 0x1 ;  /* 0x000000010c0a7836 */ /* 0x000fce0000000000 */
.L_x_172:
[----:B------:R-:W-:-:S03]  /*8be0*/  UMOV UR4, 0xffffffff ;  /* 0xffffffff00047882 */ /* 0x000fc60000000000 */
[----:B------:R-:W-:Y:S05]  /*8bf0*/  BRA.DIV UR4, `(.L_x_161) ;  /* 0x00000012042c7947 */ /* 0x000fea000b800000 */
[----:B------:R-:W-:-:S13]  /*8c00*/  ELECT P6, URZ, PT ;  /* 0x00000000003f782f */ /* 0x000fda00038c0000 */
.L_x_183:
[----:B------:R-:W0:Y:S01]  /*8c10*/  LDC R4, c[0x0][0x28c] ;  /* 0x0000a300ff047b82 */ /* 0x000e220000000800 */
[----:B------:R-:W-:Y:S01]  /*8c20*/  BSSY B1, `(.L_x_162) ;  /* 0x0000059000017945 */ /* 0x000fe20003800000 */
[----:B0-----:R-:W-:-:S13]  /*8c30*/  ISETP.LT.OR P6, PT, R4, 0x1, !P6 ;  /* 0x000000010400780c */ /* 0x001fda00077c1670 */
[----:B------:R-:W-:Y:S05]  /*8c40*/  @P6 BRA `(.L_x_163) ;  /* 0x0000000400586947 */ /* 0x000fea0003800000 */
[----:B------:R-:W-:Y:S02]  /*8c50*/  IMAD.SHL.U32 R13, R13, 0x100, RZ ;  /* 0x000001000d0d7824 */ /* 0x000fe400078e00ff */
[----:B------:R-:W-:Y:S02]  /*8c60*/  IMAD.SHL.U32 R20, R20, 0x40, RZ ;  /* 0x0000004014147824 */ /* 0x000fe400078e00ff */
[----:B------:R-:W-:Y:S02]  /*8c70*/  IMAD.MOV.U32 R21, RZ, RZ, RZ ;  /* 0x000000ffff157224 */ /* 0x000fe400078e00ff */
[----:B------:R-:W-:Y:S02]  /*8c80*/  IMAD.MOV.U32 R4, RZ, RZ, R10 ;  /* 0x000000ffff047224 */ /* 0x000fe400078e000a */
[----:B------:R-:W-:Y:S02]  /*8c90*/  IMAD.MOV.U32 R5, RZ, RZ, R0 ;  /* 0x000000ffff057224 */ /* 0x000fe400078e0000 */
[----:B------:R-:W-:-:S07]  /*8ca0*/  IMAD.MOV.U32 R6, RZ, RZ, R3 ;  /* 0x000000ffff067224 */ /* 0x000fce00078e0003 */
.L_x_167:
[----:B------:R-:W0:Y:S01]  /*8cb0*/  S2R R14, SR_CgaCtaId ;  /* 0x00000000000e7919 */ /* 0x000e220000008800 */
[----:B------:R-:W-:Y:S01]  /*8cc0*/  MOV R7, 0x400 ;  /* 0x0000040000077802 */ /* 0x000fe20000000f00 */
[----:B------:R-:W1:Y:S03]  /*8cd0*/  @!P2 LDC R9, c[0x0][0x500] ;  /* 0x00014000ff09ab82 */ /* 0x000e660000000800 */
[----:B0-----:R-:W-:Y:S02]  /*8ce0*/  LEA R15, R14, R7, 0x18 ;  /* 0x000000070e0f7211 */ /* 0x001fe400078ec0ff */
[----:B------:R-:W-:-:S03]  /*8cf0*/  SHF.L.U32 R7, R5, 0x1f, RZ ;  /* 0x0000001f05077819 */ /* 0x000fc600000006ff */
[----:B------:R-:W-:-:S04]  /*8d00*/  IMAD R14, R6, 0x8, R15 ;  /* 0x00000008060e7824 */ /* 0x000fc800078e020f */
[----:B------:R-:W0:Y:S02]  /*8d10*/  SYNCS.PHASECHK.TRANS64.TRYWAIT P1, [R14+URZ+0x20], R7 ;  /* 0x000020070e0075a7 */ /* 0x000e24000802017f */
[----:B01----:R-:W-:Y:S05]  /*8d20*/  @!P1 BRA `(.L_x_164) ;  /* 0x0000001000009947 */ /* 0x003fea0003800000 */
.L_x_184:
[----:B0-----:R-:W-:Y:S01]  /*8d30*/  PRMT R7, R19, 0x9910, RZ ;  /* 0x0000991013077816 */ /* 0x001fe200000000ff */
[----:B------:R0:W-:Y:S03]  /*8d40*/  @!P2 SYNCS.ARRIVE.TRANS64 RZ, [R14+URZ], R9 ;  /* 0x000000090effa9a7 */ /* 0x0001e6000800003f */
[----:B------:R-:W-:-:S13]  /*8d50*/  ISETP.NE.AND P1, PT, R7, 0x2, PT ;  /* 0x000000020700780c */ /* 0x000fda0003f25270 */
[----:B0-----:R-:W-:Y:S05]  /*8d60*/  @P1 BRA `(.L_x_165) ;  /* 0x0000000000041947 */ /* 0x001fea0003800000 */
[----:B------:R-:W-:Y:S01]  /*8d70*/  BPT.TRAP 0x1 ;  /* 0x000000040000795c */ /* 0x000fe20000300000 */
.L_x_165:
[----:B------:R-:W-:Y:S05]  /*8d80*/  @P0 BRA `(.L_x_166) ;  /* 0x0000000000040947 */ /* 0x000fea0003800000 */
[----:B------:R-:W-:Y:S01]  /*8d90*/  BPT.TRAP 0x1 ;  /* 0x000000040000795c */ /* 0x000fe20000300000 */
.L_x_166:
[C-C-:B------:R-:W-:Y:S01]  /*8da0*/  IMAD R7, R6.reuse, 0x20000, R15.reuse ;  /* 0x0002000006077824 */ /* 0x140fe200078e020f */
[----:B------:R-:W-:Y:S01]  /*8db0*/  R2UR UR10, R21 ;  /* 0x00000000150a72ca */ /* 0x000fe200000e0000 */
[----:B------:R-:W-:Y:S01]  /*8dc0*/  IMAD R15, R6, 0x8000, R15 ;  /* 0x00008000060f7824 */ /* 0x000fe200078e020f */
[----:B------:R-:W-:Y:S01]  /*8dd0*/  R2UR UR9, R14 ;  /* 0x000000000e0972ca */ /* 0x000fe200000e0000 */
[----:B------:R-:W-:Y:S01]  /*8de0*/  UIADD3 UR22, UP0, UR14, 0xf0, URZ ;  /* 0x000000f00e167890 */ /* 0x000fe2000ff1e03f */
[----:B------:R-:W-:Y:S01]  /*8df0*/  R2UR UR40, R7 ;  /* 0x00000000072872ca */ /* 0x000fe200000e0000 */
[----:B------:R-:W-:Y:S01]  /*8e00*/  VIADD R4, R4, 0xffffffff ;  /* 0xffffffff04047836 */ /* 0x000fe20000000000 */
[----:B------:R-:W-:Y:S01]  /*8e10*/  R2UR UR18, R15 ;  /* 0x000000000f1272ca */ /* 0x000fe200000e0000 */
[----:B------:R-:W-:Y:S01]  /*8e20*/  UIADD3.X UR23, URZ, UR15, URZ, UP0, !UPT ;  /* 0x0000000f3f177290 */ /* 0x000fe200087fe43f */
[----:B------:R-:W-:Y:S01]  /*8e30*/  R2UR UR11, R13 ;  /* 0x000000000d0b72ca */ /* 0x000fe200000e0000 */
[----:B------:R-:W-:Y:S01]  /*8e40*/  UIADD3 UR6, UP1, UR14, 0x1f0, URZ ;  /* 0x000001f00e067890 */ /* 0x000fe2000ff3e03f */
[----:B------:R-:W-:Y:S01]  /*8e50*/  R2UR UR12, R8 ;  /* 0x00000000080c72ca */ /* 0x000fe200000e0000 */
[----:B------:R-:W-:Y:S01]  /*8e60*/  UMOV UR4, 0x0 ;  /* 0x0000000000047882 */ /* 0x000fe20000000000 */
[----:B------:R-:W-:Y:S01]  /*8e70*/  R2UR UR35, R20 ;  /* 0x00000000142372ca */ /* 0x000fe200000e0000 */
[----:B------:R-:W-:Y:S01]  /*8e80*/  UIADD3 UR58, UR10, 0x20, URZ ;  /* 0x000000200a3a7890 */ /* 0x000fe2000fffe03f */
[----:B------:R-:W-:Y:S01]  /*8e90*/  ISETP.GT.AND P3, PT, R4, 0x1, PT ;  /* 0x000000010400780c */ /* 0x000fe20003f64270 */
[----:B------:R-:W-:Y:S01]  /*8ea0*/  UIADD3 UR50, UR10, 0x40, URZ ;  /* 0x000000400a327890 */ /* 0x000fe2000fffe03f */
[----:B------:R-:W-:Y:S01]  /*8eb0*/  VIADD R6, R6, 0x1 ;  /* 0x0000000106067836 */ /* 0x000fe20000000000 */
[----:B------:R-:W-:Y:S01]  /*8ec0*/  UIADD3 UR8, UR40, 0x100, URZ ;  /* 0x0000010028087890 */ /* 0x000fe2000fffe03f */
[----:B------:R-:W-:Y:S01]  /*8ed0*/  VIADD R21, R21, 0x80 ;  /* 0x0000008015157836 */ /* 0x000fe20000000000 */
[----:B------:R-:W-:-:S02]  /*8ee0*/  UIADD3 UR56, UR40, 0x8100, URZ ;  /* 0x0000810028387890 */ /* 0x000fc4000fffe03f */
[----:B------:R-:W-:Y:S01]  /*8ef0*/  UIADD3 UR48, UR40, 0x10100, URZ ;  /* 0x0001010028307890 */ /* 0x000fe2000fffe03f */
[C---:B------:R-:W-:Y:S01]  /*8f00*/  ISETP.NE.AND P1, PT, R6.reuse, 0x4, PT ;  /* 0x000000040600780c */ /* 0x040fe20003f25270 */
[----:B------:R-:W-:Y:S02]  /*8f10*/  UIADD3 UR42, UR10, 0x60, URZ ;  /* 0x000000600a2a7890 */ /* 0x000fe4000fffe03f */
[----:B------:R-:W-:Y:S01]  /*8f20*/  UIADD3 UR40, UR40, 0x18100, URZ ;  /* 0x0001810028287890 */ /* 0x000fe2000fffe03f */
[----:B------:R-:W-:Y:S01]  /*8f30*/  SEL R14, RZ, 0x1, P1 ;  /* 0x00000001ff0e7807 */ /* 0x000fe20000800000 */
[----:B------:R-:W-:Y:S01]  /*8f40*/  UMOV UR5, 0x10000000 ;  /* 0x1000000000057882 */ /* 0x000fe20000000000 */
[----:B------:R-:W-:Y:S01]  /*8f50*/  UIADD3.X UR7, URZ, UR15, URZ, UP1, !UPT ;  /* 0x0000000f3f077290 */ /* 0x000fe20008ffe43f */
[----:B------:R0:W-:Y:S01]  /*8f60*/  UTMALDG.3D [UR8], [UR22], desc[UR4] ;  /* 0x00000408160075b4 */ /* 0x0001e20008011000 */
[----:B------:R-:W-:Y:S01]  /*8f70*/  UIADD3 UR32, UR18, 0x80100, URZ ;  /* 0x0008010012207890 */ /* 0x000fe2000fffe03f */
[----:B------:R-:W-:Y:S01]  /*8f80*/  LOP3.LUT R5, R5, R14, RZ, 0x3c, !PT ;  /* 0x0000000e05057212 */ /* 0x000fe200078e3cff */
[----:B------:R-:W-:Y:S01]  /*8f90*/  UIADD3 UR24, UR18, 0x82100, URZ ;  /* 0x0008210012187890 */ /* 0x000fe2000fffe03f */
[----:B------:R-:W-:Y:S01]  /*8fa0*/  SEL R6, R6, RZ, P1 ;  /* 0x000000ff06067207 */ /* 0x000fe20000800000 */
[----:B------:R-:W-:Y:S01]  /*8fb0*/  UIADD3 UR16, UR18, 0x84100, URZ ;  /* 0x0008410012107890 */ /* 0x000fe2000fffe03f */
[----:B------:R-:W-:Y:S01]  /*8fc0*/  UMOV UR57, UR9 ;  /* 0x0000000900397c82 */ /* 0x000fe20008000000 */
        /* <DEDUP_REMOVED lines=8> */
[----:B------:R1:W-:Y:S01]  /*9050*/  UTMALDG.3D [UR56], [UR22], desc[UR4] ;  /* 0x00000438160075b4 */ /* 0x0003e20008011000 */
[----:B------:R-:W-:Y:S01]  /*9060*/  UMOV UR33, UR9 ;  /* 0x0000000900217c82 */ /* 0x000fe20008000000 */
[----:B------:R-:W-:Y:S01]  /*9070*/  UMOV UR34, UR10 ;  /* 0x0000000a00227c82 */ /* 0x000fe20008000000 */
[----:B------:R-:W-:Y:S01]  /*9080*/  UMOV UR36, UR12 ;  /* 0x0000000c00247c82 */ /* 0x000fe20008000000 */
[----:B------:R-:W-:Y:S01]  /*9090*/  UMOV UR25, UR9 ;  /* 0x0000000900197c82 */ /* 0x000fe20008000000 */
[----:B------:R-:W-:Y:S01]  /*90a0*/  UMOV UR27, UR35 ;  /* 0x00000023001b7c82 */ /* 0x000fe20008000000 */
[----:B------:R-:W-:Y:S01]  /*90b0*/  UMOV UR28, UR12 ;  /* 0x0000000c001c7c82 */ /* 0x000fe20008000000 */
[----:B------:R-:W-:Y:S01]  /*90c0*/  UMOV UR26, UR58 ;  /* 0x0000003a001a7c82 */ /* 0x000fe20008000000 */
[----:B0-----:R-:W-:Y:S01]  /*90d0*/  UIADD3 UR8, UR18, 0x86100, URZ ;  /* 0x0008610012087890 */ /* 0x001fe2000fffe03f */
[----:B------:R1:W-:Y:S01]  /*90e0*/  UTMALDG.3D [UR48], [UR22], desc[UR4] ;  /* 0x00000430160075b4 */ /* 0x0003e20008011000 */
[----:B------:R-:W-:Y:S01]  /*90f0*/  UMOV UR17, UR9 ;  /* 0x0000000900117c82 */ /* 0x000fe20008000000 */
[----:B------:R-:W-:Y:S01]  /*9100*/  UMOV UR19, UR35 ;  /* 0x0000002300137c82 */ /* 0x000fe20008000000 */
[----:B------:R-:W-:Y:S01]  /*9110*/  UMOV UR20, UR12 ;  /* 0x0000000c00147c82 */ /* 0x000fe20008000000 */
[----:B------:R-:W-:Y:S01]  /*9120*/  UMOV UR18, UR50 ;  /* 0x0000003200127c82 */ /* 0x000fe20008000000 */
[----:B------:R-:W-:Y:S01]  /*9130*/  UMOV UR11, UR35 ;  /* 0x00000023000b7c82 */ /* 0x000fe20008000000 */
[----:B------:R-:W-:Y:S01]  /*9140*/  UMOV UR10, UR42 ;  /* 0x0000002a000a7c82 */ /* 0x000fe20008000000 */
[----:B------:R1:W-:Y:S01]  /*9150*/  UTMALDG.3D [UR40], [UR22], desc[UR4] ;  /* 0x00000428160075b4 */ /* 0x0003e20008011000 */
[----:B------:R1:W-:Y:S01]  /*9160*/  UTMALDG.3D [UR32], [UR6], desc[UR4] ;  /* 0x00000420060075b4 */ /* 0x0003e20008011000 */
[----:B------:R1:W-:Y:S01]  /*9170*/  UTMALDG.3D [UR24], [UR6], desc[UR4] ;  /* 0x00000418060075b4 */ /* 0x0003e20008011000 */
[----:B------:R1:W-:Y:S01]  /*9180*/  UTMALDG.3D [UR16], [UR6], desc[UR4] ;  /* 0x00000410060075b4 */ /* 0x0003e20008011000 */
[----:B------:R1:W-:Y:S02]  /*9190*/  UTMALDG.3D [UR8], [UR6], desc[UR4] ;  /* 0x00000408060075b4 */ /* 0x0003e40008011000 */
[----:B-1----:R-:W-:Y:S05]  /*91a0*/  @P3 BRA `(.L_x_167) ;  /* 0xfffffff800c03947 */ /* 0x002fea000383ffff */
.L_x_163:
[----:B------:R-:W-:Y:S05]  /*91b0*/  BSYNC B1 ;  /* 0x0000000000017941 */ /* 0x000fea0003800000 */
.L_x_162:
[----:B------:R-:W-:Y:S01]  /*91c0*/  LOP3.LUT P3, RZ, R11, 0xff, RZ, 0xc0, !PT ;  /* 0x000000ff0bff7812 */ /* 0x000fe2000786c0ff */
[----:B------:R-:W-:Y:S01]  /*91d0*/  IMAD.IADD R3, R12, 0x1, R3 ;  /* 0x000000010c037824 */ /* 0x000fe200078e0203 */
[----:B------:R-:W-:Y:S01]  /*91e0*/  IADD3 R16, P4, R16, UR38, RZ ;  /* 0x0000002610107c10 */ /* 0x000fe2000ff9e0ff */
[----:B------:R-:W-:Y:S01]  /*91f0*/  ULDC.64 UR4, c[0x0][0x650] ;  /* 0x0001940000047ab9 */ /* 0x000fe20000000a00 */
[----:B------:R-:W-:Y:S01]  /*9200*/  BSSY B1, `(.L_x_168) ;  /* 0x000006c000017945 */ /* 0x000fe20003800000 */
[----:B------:R-:W-:Y:S01]  /*9210*/  IMAD.MOV.U32 R13, RZ, RZ, -0x1 ;  /* 0xffffffffff0d7424 */ /* 0x000fe200078e00ff */
[----:B------:R-:W-:Y:S01]  /*9220*/  ISETP.GT.U32.AND P1, PT, R3, 0x3, PT ;  /* 0x000000030300780c */ /* 0x000fe20003f24070 */
[----:B------:R-:W-:Y:S01]  /*9230*/  IMAD.MOV.U32 R20, RZ, RZ, -0x1 ;  /* 0xffffffffff147424 */ /* 0x000fe200078e00ff */
[----:B------:R-:W-:Y:S01]  /*9240*/  SHF.R.U32.HI R4, RZ, 0x2, R3 ;  /* 0x00000002ff047819 */ /* 0x000fe20000011603 */
[----:B------:R-:W-:Y:S01]  /*9250*/  IMAD.MOV.U32 R8, RZ, RZ, -0x1 ;  /* 0xffffffffff087424 */ /* 0x000fe200078e00ff */
[----:B------:R-:W-:-:S02]  /*9260*/  ISETP.LT.U32.AND P1, PT, R12, 0x4, P1 ;  /* 0x000000040c00780c */ /* 0x000fc40000f21070 */
[----:B------:R-:W-:Y:S01]  /*9270*/  IADD3.X R17, R17, UR37, RZ, P4, !PT ;  /* 0x0000002511117c10 */ /* 0x000fe2000a7fe4ff */
[----:B------:R-:W0:Y:S01]  /*9280*/  @P3 S2R R6, SR_CgaCtaId ;  /* 0x0000000000063919 */ /* 0x000e220000008800 */
[----:B------:R-:W-:Y:S02]  /*9290*/  @P3 MOV R5, 0x400 ;  /* 0x0000040000053802 */ /* 0x000fe40000000f00 */
[----:B------:R-:W-:Y:S02]  /*92a0*/  ISETP.GE.U32.AND P4, PT, R16, UR4, PT ;  /* 0x0000000410007c0c */ /* 0x000fe4000bf86070 */
[----:B------:R-:W-:Y:S02]  /*92b0*/  LOP3.LUT R4, R4, 0x1, RZ, 0xc0, !PT ;  /* 0x0000000104047812 */ /* 0x000fe400078ec0ff */
[----:B------:R-:W-:Y:S02]  /*92c0*/  LOP3.LUT R3, R3, 0x3, RZ, 0xc0, !PT ;  /* 0x0000000303037812 */ /* 0x000fe400078ec0ff */
[----:B------:R-:W-:-:S02]  /*92d0*/  PRMT R11, RZ, 0x7610, R11 ;  /* 0x00007610ff0b7816 */ /* 0x000fc4000000000b */
[----:B0-----:R-:W-:-:S04]  /*92e0*/  @P3 LEA R5, R6, R5, 0x18 ;  /* 0x0000000506053211 */ /* 0x001fc800078ec0ff */
[----:B------:R0:W-:Y:S01]  /*92f0*/  @P3 SYNCS.ARRIVE.TRANS64.A1T0 RZ, [R5+URZ+0x58], RZ ;  /* 0x000058ff05ff39a7 */ /* 0x0001e2000810003f */
[----:B------:R-:W-:-:S04]  /*9300*/  ISETP.NE.U32.AND P3, PT, R4, 0x1, PT ;  /* 0x000000010400780c */ /* 0x000fc80003f65070 */
[----:B------:R-:W-:Y:S02]  /*9310*/  ISETP.GT.U32.AND P3, PT, R12, 0x3, !P3 ;  /* 0x000000030c00780c */ /* 0x000fe40005f64070 */
[----:B0-----:R-:W-:Y:S02]  /*9320*/  SEL R5, RZ, 0x1, !P1 ;  /* 0x00000001ff057807 */ /* 0x001fe40004800000 */
[----:B------:R-:W-:Y:S02]  /*9330*/  ISETP.GE.U32.AND.EX P1, PT, R17, UR5, PT, P4 ;  /* 0x0000000511007c0c */ /* 0x000fe4000bf26140 */
[----:B------:R-:W-:-:S04]  /*9340*/  SEL R4, RZ, 0x1, !P3 ;  /* 0x00000001ff047807 */ /* 0x000fc80005800000 */
[----:B------:R-:W-:Y:S02]  /*9350*/  LOP3.LUT R0, R4, R0, R5, 0x96, !PT ;  /* 0x0000000004007212 */ /* 0x000fe400078e9605 */
[----:B------:R-:W-:-:S05]  /*9360*/  PRMT R4, RZ, 0x7610, R4 ;  /* 0x00007610ff047816 */ /* 0x000fca0000000004 */
[----:B------:R-:W-:Y:S05]  /*9370*/  @P1 BRA `(.L_x_169) ;  /* 0x0000000400501947 */ /* 0x000fea0003800000 */
[----:B------:R-:W-:Y:S01]  /*9380*/  ULDC.64 UR4, c[0x0][0x628] ;  /* 0x00018a0000047ab9 */ /* 0x000fe20000000a00 */
[----:B------:R-:W0:Y:S01]  /*9390*/  S2R R14, SR_CTAID.X ;  /* 0x00000000000e7919 */ /* 0x000e220000002500 */
[----:B------:R-:W-:Y:S01]  /*93a0*/  ISETP.NE.U32.AND P1, PT, RZ, UR4, PT ;  /* 0x00000004ff007c0c */ /* 0x000fe2000bf25070 */
[----:B------:R-:W-:Y:S01]  /*93b0*/  ULDC UR7, c[0x0][0x630] ;  /* 0x00018c0000077ab9 */ /* 0x000fe20000000800 */
[----:B------:R-:W-:Y:S01]  /*93c0*/  IMAD.MOV.U32 R4, RZ, RZ, R16 ;  /* 0x000000ffff047224 */ /* 0x000fe200078e0010 */
[----:B------:R-:W1:Y:S01]  /*93d0*/  S2R R13, SR_CTAID.Y ;  /* 0x00000000000d7919 */ /* 0x000e620000002600 */
[----:B------:R-:W-:Y:S01]  /*93e0*/  ISETP.NE.AND.EX P1, PT, RZ, UR5, PT, P1 ;  /* 0x00000005ff007c0c */ /* 0x000fe2000bf25310 */
[----:B------:R-:W-:-:S12]  /*93f0*/  IMAD.MOV.U32 R5, RZ, RZ, R17 ;  /* 0x000000ffff057224 */ /* 0x000fd800078e0011 */
[----:B------:R-:W-:Y:S05]  /*9400*/  @!P1 BRA `(.L_x_170) ;  /* 0x0000000000289947 */ /* 0x000fea0003800000 */
[----:B------:R-:W-:Y:S02]  /*9410*/  ULDC UR6, c[0x0][0x634] ;  /* 0x00018d0000067ab9 */ /* 0x000fe40000000800 */
[----:B------:R-:W-:-:S05]  /*9420*/  IADD3 R9, P1, R16, UR6, RZ ;  /* 0x0000000610097c10 */ /* 0x000fca000ff3e0ff */
[----:B------:R-:W-:-:S04]  /*9430*/  IMAD.X R15, RZ, RZ, R17, P1 ;  /* 0x000000ffff0f7224 */ /* 0x000fc800008e0611 */
[----:B------:R-:W-:-:S04]  /*9440*/  IMAD.WIDE.U32 R6, R15, UR4, RZ ;  /* 0x000000040f067c25 */ /* 0x000fc8000f8e00ff */
[----:B------:R-:W-:-:S04]  /*9450*/  IMAD.WIDE.U32 R6, P1, R9, UR5, R6 ;  /* 0x0000000509067c25 */ /* 0x000fc8000f820006 */
[----:B------:R-:W-:-:S04]  /*9460*/  IMAD.WIDE.U32 R8, R9, UR4, RZ ;  /* 0x0000000409087c25 */ /* 0x000fc8000f8e00ff */
[----:B------:R-:W-:Y:S01]  /*9470*/  IMAD.X R5, RZ, RZ, RZ, P1 ;  /* 0x000000ffff057224 */ /* 0x000fe200008e06ff */
[----:B------:R-:W-:Y:S01]  /*9480*/  IADD3 RZ, P1, R9, R6, RZ ;  /* 0x0000000609ff7210 */ /* 0x000fe20007f3e0ff */
[----:B------:R-:W-:-:S04]  /*9490*/  IMAD.MOV.U32 R4, RZ, RZ, R7 ;  /* 0x000000ffff047224 */ /* 0x000fc800078e0007 */
[----:B------:R-:W-:-:S08]  /*94a0*/  IMAD.WIDE.U32.X R4, R15, UR5, R4, P1 ;  /* 0x000000050f047c25 */ /* 0x000fd000088e0404 */
.L_x_170:
[--C-:B------:R-:W-:Y:S01]  /*94b0*/  SHF.R.U64 R8, R4, UR7, R5.reuse ;  /* 0x0000000704087c19 */ /* 0x100fe20008001205 */
[----:B------:R-:W-:Y:S01]  /*94c0*/  ULDC.64 UR4, c[0x0][0x620] ;  /* 0x0001880000047ab9 */ /* 0x000fe20000000a00 */
[----:B------:R-:W-:Y:S01]  /*94d0*/  SHF.R.U32.HI R4, RZ, UR7, R5 ;  /* 0x00000007ff047c19 */ /* 0x000fe20008011605 */
[----:B------:R-:W2:Y:S01]  /*94e0*/  LDC R25, c[0x0][0x144] ;  /* 0x00005100ff197b82 */ /* 0x000ea20000000800 */
[----:B------:R-:W-:Y:S01]  /*94f0*/  IADD3 R7, P1, RZ, -R8, RZ ;  /* 0x80000008ff077210 */ /* 0x000fe20007f3e0ff */
[----:B------:R-:W-:Y:S01]  /*9500*/  ULDC.64 UR8, c[0x0][0x640] ;  /* 0x0001900000087ab9 */ /* 0x000fe20000000a00 */
[----:B0-----:R-:W-:Y:S01]  /*9510*/  I2FP.F32.U32 R9, R14 ;  /* 0x0000000e00097245 */ /* 0x001fe20000201000 */
[----:B------:R-:W-:Y:S02]  /*9520*/  ULDC UR6, c[0x0][0x608] ;  /* 0x0001820000067ab9 */ /* 0x000fe40000000800 */
[----:B------:R-:W-:Y:S01]  /*9530*/  IMAD.X R4, RZ, RZ, ~R4, P1 ;  /* 0x000000ffff047224 */ /* 0x000fe200008e0e04 */
[----:B------:R-:W-:Y:S01]  /*9540*/  ISETP.NE.U32.AND P1, PT, RZ, UR8, PT ;  /* 0x00000008ff007c0c */ /* 0x000fe2000bf25070 */
[----:B------:R-:W0:Y:S02]  /*9550*/  LDC R20, c[0x0][0x148] ;  /* 0x00005200ff147b82 */ /* 0x000e240000000800 */
[----:B------:R-:W-:Y:S01]  /*9560*/  IMAD R6, R4, UR4, RZ ;  /* 0x0000000404067c24 */ /* 0x000fe2000f8e02ff */
[----:B------:R-:W-:Y:S01]  /*9570*/  ISETP.NE.AND.EX P1, PT, RZ, UR9, PT, P1 ;  /* 0x00000009ff007c0c */ /* 0x000fe2000bf25310 */
[----:B------:R-:W-:Y:S01]  /*9580*/  IMAD.WIDE.U32 R4, R7, UR4, R16 ;  /* 0x0000000407047c25 */ /* 0x000fe2000f8e0010 */
[----:B------:R-:W-:-:S03]  /*9590*/  ULDC UR4, c[0x0][0x150] ;  /* 0x0000540000047ab9 */ /* 0x000fc60000000800 */
[----:B------:R-:W-:Y:S02]  /*95a0*/  IMAD R7, R7, UR5, R6 ;  /* 0x0000000507077c24 */ /* 0x000fe4000f8e0206 */
[----:B------:R-:W-:Y:S01]  /*95b0*/  FMUL R6, R9, UR4 ;  /* 0x0000000409067c20 */ /* 0x000fe20008400000 */
[----:B------:R-:W-:Y:S01]  /*95c0*/  ULDC UR4, c[0x0][0x618] ;  /* 0x0001860000047ab9 */ /* 0x000fe20000000800 */
[----:B------:R-:W-:Y:S01]  /*95d0*/  ULDC UR5, c[0x0][0x154] ;  /* 0x0000550000057ab9 */ /* 0x000fe20000000800 */
[----:B------:R-:W-:-:S03]  /*95e0*/  IMAD.IADD R5, R5, 0x1, R7 ;  /* 0x0000000105057824 */ /* 0x000fc600078e0207 */
[----:B------:R-:W3:Y:S02]  /*95f0*/  F2I.U32.TRUNC.NTZ R6, R6 ;  /* 0x0000000600067305 */ /* 0x000ee4000020f000 */
[----:B------:R-:W-:Y:S02]  /*9600*/  SHF.R.U64 R9, R4, UR4, R5 ;  /* 0x0000000404097c19 */ /* 0x000fe40008001205 */
[----:B-1----:R-:W-:-:S05]  /*9610*/  I2FP.F32.U32 R4, R13 ;  /* 0x0000000d00047245 */ /* 0x002fca0000201000 */
[----:B------:R-:W-:Y:S01]  /*9620*/  FMUL R22, R4, UR5 ;  /* 0x0000000504167c20 */ /* 0x000fe20008400000 */
[----:B------:R-:W-:Y:S01]  /*9630*/  SHF.R.U32.HI R4, RZ, UR4, R5 ;  /* 0x00000004ff047c19 */ /* 0x000fe20008011605 */
[----:B------:R-:W-:-:S03]  /*9640*/  ULDC UR4, c[0x0][0x658] ;  /* 0x0001960000047ab9 */ /* 0x000fc60000000800 */
[--C-:B------:R-:W-:Y:S01]  /*9650*/  SHF.R.U64 R21, R9, UR6, R4.reuse ;  /* 0x0000000609157c19 */ /* 0x100fe20008001204 */
[----:B------:R-:W1:Y:S01]  /*9660*/  F2I.U32.TRUNC.NTZ R22, R22 ;  /* 0x0000001600167305 */ /* 0x000e62000020f000 */
[----:B------:R-:W-:Y:S01]  /*9670*/  SHF.R.U32.HI R4, RZ, UR6, R4 ;  /* 0x00000006ff047c19 */ /* 0x000fe20008011604 */
[----:B---3--:R-:W-:-:S03]  /*9680*/  IMAD.MOV R6, RZ, RZ, -R6 ;  /* 0x000000ffff067224 */ /* 0x008fc600078e0a06 */
[----:B------:R-:W-:Y:S01]  /*9690*/  SHF.R.U64 R15, R21, UR4, R4 ;  /* 0x00000004150f7c19 */ /* 0x000fe20008001204 */
[----:B--2---:R-:W-:Y:S01]  /*96a0*/  IMAD R14, R25, R6, R14 ;  /* 0x00000006190e7224 */ /* 0x004fe200078e020e */
[----:B------:R-:W-:-:S03]  /*96b0*/  SHF.R.U32.HI R23, RZ, UR4, R4 ;  /* 0x00000004ff177c19 */ /* 0x000fc60008011604 */
[----:B------:R-:W-:Y:S02]  /*96c0*/  IMAD.MOV.U32 R4, RZ, RZ, R15 ;  /* 0x000000ffff047224 */ /* 0x000fe400078e000f */
[----:B------:R-:W-:Y:S01]  /*96d0*/  IMAD.MOV.U32 R5, RZ, RZ, R23 ;  /* 0x000000ffff057224 */ /* 0x000fe200078e0017 */
[----:B-1----:R-:W-:Y:S06]  /*96e0*/  @!P1 BRA `(.L_x_171) ;  /* 0x0000000000289947 */ /* 0x002fec0003800000 */
[----:B------:R-:W-:Y:S02]  /*96f0*/  ULDC UR4, c[0x0][0x64c] ;  /* 0x0001930000047ab9 */ /* 0x000fe40000000800 */
[----:B------:R-:W-:-:S05]  /*9700*/  IADD3 R5, P1, R15, UR4, RZ ;  /* 0x000000040f057c10 */ /* 0x000fca000ff3e0ff */
[----:B------:R-:W-:-:S04]  /*9710*/  IMAD.X R23, RZ, RZ, R23, P1 ;  /* 0x000000ffff177224 */ /* 0x000fc800008e0617 */
[----:B------:R-:W-:-:S04]  /*9720*/  IMAD.WIDE.U32 R6, R23, UR8, RZ ;  /* 0x0000000817067c25 */ /* 0x000fc8000f8e00ff */
[----:B------:R-:W-:-:S04]  /*9730*/  IMAD.WIDE.U32 R6, P1, R5, UR9, R6 ;  /* 0x0000000905067c25 */ /* 0x000fc8000f820006 */
[----:B------:R-:W-:-:S04]  /*9740*/  IMAD.WIDE.U32 R4, R5, UR8, RZ ;  /* 0x0000000805047c25 */ /* 0x000fc8000f8e00ff */
[----:B------:R-:W-:Y:S01]  /*9750*/  IMAD.MOV.U32 R4, RZ, RZ, R7 ;  /* 0x000000ffff047224 */ /* 0x000fe200078e0007 */
[----:B------:R-:W-:Y:S01]  /*9760*/  IADD3 RZ, P3, R5, R6, RZ ;  /* 0x0000000605ff7210 */ /* 0x000fe20007f7e0ff */
[----:B------:R-:W-:-:S04]  /*9770*/  IMAD.X R5, RZ, RZ, RZ, P1 ;  /* 0x000000ffff057224 */ /* 0x000fc800008e06ff */
[----:B------:R-:W-:-:S08]  /*9780*/  IMAD.WIDE.U32.X R4, R23, UR9, R4, P3 ;  /* 0x0000000917047c25 */ /* 0x000fd000098e0404 */
.L_x_171:
[----:B------:R-:W-:Y:S01]  /*9790*/  ISETP.NE.AND P1, PT, R2, 0x1, PT ;  /* 0x000000010200780c */ /* 0x000fe20003f25270 */
[----:B------:R-:W-:Y:S01]  /*97a0*/  ULDC UR4, c[0x0][0x648] ;  /* 0x0001920000047ab9 */ /* 0x000fe20000000800 */
[----:B------:R-:W-:Y:S01]  /*97b0*/  LOP3.LUT R21, R21, UR29, RZ, 0xc0, !PT ;  /* 0x0000001d15157c12 */ /* 0x000fe2000f8ec0ff */
[----:B------:R-:W-:Y:S01]  /*97c0*/  IMAD.MOV R22, RZ, RZ, -R22 ;  /* 0x000000ffff167224 */ /* 0x000fe200078e0a16 */
[----:B------:R-:W-:Y:S01]  /*97d0*/  SHF.R.U64 R4, R4, UR4, R5 ;  /* 0x0000000404047c19 */ /* 0x000fe20008001205 */
[----:B------:R-:W-:Y:S01]  /*97e0*/  ULDC UR4, c[0x0][0x638] ;  /* 0x00018e0000047ab9 */ /* 0x000fe20000000800 */
[----:B------:R-:W-:Y:S01]  /*97f0*/  ULDC UR5, c[0x0][0x610] ;  /* 0x0001840000057ab9 */ /* 0x000fe20000000800 */
[----:B------:R-:W-:Y:S02]  /*9800*/  IMAD.MOV.U32 R5, RZ, RZ, 0x1 ;  /* 0x00000001ff057424 */ /* 0x000fe400078e00ff */
[----:B------:R-:W-:Y:S02]  /*9810*/  IMAD.MOV R6, RZ, RZ, -R4 ;  /* 0x000000ffff067224 */ /* 0x000fe400078e0a04 */
[----:B------:R-:W-:Y:S01]  /*9820*/  IMAD R21, R4, UR21, R21 ;  /* 0x0000001504157c24 */ /* 0x000fe2000f8e0215 */
[----:B------:R-:W-:Y:S01]  /*9830*/  LOP3.LUT R4, R9, UR13, RZ, 0xc0, !PT ;  /* 0x0000000d09047c12 */ /* 0x000fe2000f8ec0ff */
[----:B0-----:R-:W-:-:S02]  /*9840*/  @P1 IMAD R14, R20, R22, R13 ;  /* 0x00000016140e1224 */ /* 0x001fc400078e020d */
[----:B------:R-:W-:Y:S01]  /*9850*/  IMAD R15, R6, UR4, R15 ;  /* 0x00000004060f7c24 */ /* 0x000fe2000f8e020f */
[----:B------:R-:W-:Y:S01]  /*9860*/  ULDC UR4, c[0x0][0x600] ;  /* 0x0001800000047ab9 */ /* 0x000fe20000000800 */
[----:B------:R-:W-:Y:S02]  /*9870*/  IMAD R14, R21, UR5, R14 ;  /* 0x00000005150e7c24 */ /* 0x000fe4000f8e020e */
[--C-:B------:R-:W-:Y:S01]  /*9880*/  IMAD R15, R15, UR4, R4.reuse ;  /* 0x000000040f0f7c24 */ /* 0x100fe2000f8e0204 */
[----:B------:R-:W-:-:S04]  /*9890*/  PRMT R4, R5, 0x7610, R4 ;  /* 0x0000761005047816 */ /* 0x000fc80000000004 */
[----:B------:R-:W-:Y:S02]  /*98a0*/  SEL R20, R15, R14, !P1 ;  /* 0x0000000e0f147207 */ /* 0x000fe40004800000 */
[----:B------:R-:W-:-:S07]  /*98b0*/  SEL R13, R14, R15, !P1 ;  /* 0x0000000f0e0d7207 */ /* 0x000fce0004800000 */
.L_x_169:
[----:B------:R-:W-:Y:S05]  /*98c0*/  BSYNC B1 ;  /* 0x0000000000017941 */ /* 0x000fea0003800000 */
.L_x_168:
[----:B------:R-:W-:-:S13]  /*98d0*/  LOP3.LUT P1, RZ, R4, 0xff, RZ, 0xc0, !PT ;  /* 0x000000ff04ff7812 */ /* 0x000fda000782c0ff */
[----:B------:R-:W-:Y:S05]  /*98e0*/  @P1 BRA `(.L_x_172) ;  /* 0xfffffff000bc1947 */ /* 0x000fea000383ffff */
[----:B------:R-:W-:Y:S05]  /*98f0*/  BSYNC B0 ;  /* 0x0000000000007941 */ /* 0x000fea0003800000 */
.L_x_160:
[----:B------:R-:W-:-:S03]  /*9900*/  UMOV UR4, 0xffffffff ;  /* 0xffffffff00047882 */ /* 0x000fc60000000000 */
[----:B------:R-:W-:Y:S05]  /*9910*/  BRA.DIV UR4, `(.L_x_173) ;  /* 0x0000000604187947 */ /* 0x000fea000b800000 */
[----:B------:R-:W-:-:S13]  /*9920*/  ELECT P6, URZ, PT ;  /* 0x00000000003f782f */ /* 0x000fda00038c0000 */
.L_x_187:
[----:B------:R-:W-:Y:S04]  /*9930*/  BSSY B0, `(.L_x_174) ;  /* 0x000002b000007945 */ /* 0x000fe80003800000 */
[----:B------:R-:W-:Y:S05]  /*9940*/  @!P6 BRA `(.L_x_175) ;  /* 0x0000000000a4e947 */ /* 0x000fea0003800000 */
[----:B------:R-:W-:-:S04]  /*9950*/  LOP3.LUT R18, R18, 0x2, RZ, 0xfc, !PT ;  /* 0x0000000212127812 */ /* 0x000fc800078efcff */
[----:B------:R-:W-:-:S13]  /*9960*/  ISETP.NE.AND P0, PT, R18, 0x3, PT ;  /* 0x000000031200780c */ /* 0x000fda0003f05270 */
[----:B------:R-:W-:Y:S05]  /*9970*/  @!P0 BRA `(.L_x_176) ;  /* 0x0000000000048947 */ /* 0x000fea0003800000 */
[----:B------:R-:W-:Y:S01]  /*9980*/  BPT.TRAP 0x1 ;  /* 0x000000040000795c */ /* 0x000fe20000300000 */
.L_x_176:
[----:B------:R-:W0:Y:S01]  /*9990*/  S2R R5, SR_CgaCtaId ;  /* 0x0000000000057919 */ /* 0x000e220000008800 */
[----:B------:R-:W-:Y:S02]  /*99a0*/  MOV R2, 0x400 ;  /* 0x0000040000027802 */ /* 0x000fe40000000f00 */
[----:B------:R-:W-:Y:S02]  /*99b0*/  SHF.L.U32 R4, R0, 0x1f, RZ ;  /* 0x0000001f00047819 */ /* 0x000fe400000006ff */
[----:B0-----:R-:W-:-:S05]  /*99c0*/  LEA R2, R5, R2, 0x18 ;  /* 0x0000000205027211 */ /* 0x001fca00078ec0ff */
[----:B------:R-:W-:-:S04]  /*99d0*/  VIADD R2, R2, 0x20 ;  /* 0x0000002002027836 */ /* 0x000fc80000000000 */
[C---:B------:R-:W-:Y:S02]  /*99e0*/  IMAD R7, R3.reuse, 0x8, R2 ;  /* 0x0000000803077824 */ /* 0x040fe400078e0202 */
[----:B------:R-:W-:Y:S02]  /*99f0*/  VIADD R3, R3, 0x1 ;  /* 0x0000000103037836 */ /* 0x000fe40000000000 */
[----:B------:R-:W0:Y:S03]  /*9a00*/  SYNCS.PHASECHK.TRANS64.TRYWAIT P0, [R7+URZ], R4 ;  /* 0x00000004070075a7 */ /* 0x000e26000800017f */
[----:B------:R-:W-:-:S04]  /*9a10*/  ISETP.NE.AND P1, PT, R3, 0x4, PT ;  /* 0x000000040300780c */ /* 0x000fc80003f25270 */
[----:B------:R-:W-:Y:S02]  /*9a20*/  SEL R5, RZ, 0x1, P1 ;  /* 0x00000001ff057807 */ /* 0x000fe40000800000 */
[----:B------:R-:W-:Y:S02]  /*9a30*/  SEL R3, R3, RZ, P1 ;  /* 0x000000ff03037207 */ /* 0x000fe40000800000 */
[----:B------:R-:W-:-:S03]  /*9a40*/  LOP3.LUT R6, R0, R5, RZ, 0x3c, !PT ;  /* 0x0000000500067212 */ /* 0x000fc600078e3cff */
[----:B------:R-:W-:Y:S01]  /*9a50*/  IMAD R8, R3, 0x8, R2 ;  /* 0x0000000803087824 */ /* 0x000fe200078e0202 */
[----:B------:R-:W-:Y:S01]  /*9a60*/  SHF.L.U32 R5, R6, 0x1f, RZ ;  /* 0x0000001f06057819 */ /* 0x000fe200000006ff */
[----:B0-----:R-:W-:Y:S06]  /*9a70*/  @!P0 BRA `(.L_x_177) ;  /* 0x0000000000e08947 */ /* 0x001fec0003800000 */
.L_x_188:
[----:B------:R-:W1:Y:S01]  /*9a80*/  SYNCS.PHASECHK.TRANS64.TRYWAIT P0, [R8+URZ], R5 ;  /* 0x00000005080075a7 */ /* 0x000e62000800017f */
[----:B------:R-:W-:-:S05]  /*9a90*/  VIADD R0, R3, 0x1 ;  /* 0x0000000103007836 */ /* 0x000fca0000000000 */
[----:B------:R-:W-:-:S04]  /*9aa0*/  ISETP.NE.AND P1, PT, R0, 0x4, PT ;  /* 0x000000040000780c */ /* 0x000fc80003f25270 */
[----:B------:R-:W-:Y:S02]  /*9ab0*/  SEL R3, RZ, 0x1, P1 ;  /* 0x00000001ff037807 */ /* 0x000fe40000800000 */
[----:B0-----:R-:W-:Y:S02]  /*9ac0*/  SEL R7, R0, RZ, P1 ;  /* 0x000000ff00077207 */ /* 0x001fe40000800000 */
[----:B------:R-:W-:-:S03]  /*9ad0*/  LOP3.LUT R9, R6, R3, RZ, 0x3c, !PT ;  /* 0x0000000306097212 */ /* 0x000fc600078e3cff */
[----:B------:R-:W-:Y:S01]  /*9ae0*/  IMAD R11, R7, 0x8, R2 ;  /* 0x00000008070b7824 */ /* 0x000fe200078e0202 */
[----:B------:R-:W-:Y:S01]  /*9af0*/  SHF.L.U32 R6, R9, 0x1f, RZ ;  /* 0x0000001f09067819 */ /* 0x000fe200000006ff */
[----:B-1----:R-:W-:Y:S06]  /*9b00*/  @!P0 BRA `(.L_x_178) ;  /* 0x0000000000d08947 */ /* 0x002fec0003800000 */
.L_x_189:
[----:B------:R-:W1:Y:S01]  /*9b10*/  SYNCS.PHASECHK.TRANS64.TRYWAIT P0, [R11+URZ], R6 ;  /* 0x000000060b0075a7 */ /* 0x000e62000800017f */
[----:B------:R-:W-:-:S05]  /*9b20*/  VIADD R0, R7, 0x1 ;  /* 0x0000000107007836 */ /* 0x000fca0000000000 */
[----:B------:R-:W-:-:S04]  /*9b30*/  ISETP.NE.AND P1, PT, R0, 0x4, PT ;  /* 0x000000040000780c */ /* 0x000fc80003f25270 */
[----:B------:R-:W-:Y:S02]  /*9b40*/  SEL R4, RZ, 0x1, P1 ;  /* 0x00000001ff047807 */ /* 0x000fe40000800000 */
[----:B------:R-:W-:Y:S02]  /*9b50*/  SEL R3, R0, RZ, P1 ;  /* 0x000000ff00037207 */ /* 0x000fe40000800000 */
[----:B------:R-:W-:Y:S01]  /*9b60*/  LOP3.LUT R0, R9, R4, RZ, 0x3c, !PT ;  /* 0x0000000409007212 */ /* 0x000fe200078e3cff */
[----:B-1----:R-:W-:Y:S06]  /*9b70*/  @!P0 BRA `(.L_x_179) ;  /* 0x0000000000c88947 */ /* 0x002fec0003800000 */
.L_x_190:
[----:B------:R-:W-:Y:S01]  /*9b80*/  IMAD R3, R3, 0x8, R2 ;  /* 0x0000000803037824 */ /* 0x000fe200078e0202 */
[----:B------:R-:W-:-:S07]  /*9b90*/  SHF.L.U32 R0, R0, 0x1f, RZ ;  /* 0x0000001f00007819 */ /* 0x000fce00000006ff */
.L_x_180:
[----:B--2---:R2:W3:Y:S02]  /*9ba0*/  SYNCS.PHASECHK.TRANS64.TRYWAIT P0, [R3+URZ], R0 ;  /* 0x00000000030075a7 */ /* 0x0044e4000800017f */
[----:B---3--:R-:W-:Y:S05]  /*9bb0*/  @!P0 NANOSLEEP.SYNCS 0x989680 ;  /* 0x009896800000895d */ /* 0x008fea0003900000 */
[----:B------:R-:W3:Y:S02]  /*9bc0*/  @!P0 SYNCS.PHASECHK.TRANS64 P0, [R3+URZ], R0 ;  /* 0x00000000030085a7 */ /* 0x000ee4000800007f */
[----:B---3--:R-:W-:Y:S05]  /*9bd0*/  @!P0 BRA `(.L_x_180) ;  /* 0xfffffffc00f08947 */ /* 0x008fea000383ffff */
.L_x_175:
[----:B------:R-:W-:Y:S05]  /*9be0*/  BSYNC B0 ;  /* 0x0000000000007941 */ /* 0x000fea0003800000 */
.L_x_174:
[----:B------:R-:W-:Y:S05]  /*9bf0*/  EXIT ;  /* 0x000000000000794d */ /* 0x000fea0003800000 */
.L_x_17:
[----:B-1----:R1:W2:Y:S02]  /*9c00*/  SYNCS.PHASECHK.TRANS64.TRYWAIT P1, [R3+URZ], R0 ;  /* 0x00000000030075a7 */ /* 0x0022a4000802017f */
[----:B--2---:R-:W-:Y:S05]  /*9c10*/  @!P1 NANOSLEEP.SYNCS 0x989680 ;  /* 0x009896800000995d */ /* 0x004fea0003900000 */
[----:B------:R-:W2:Y:S02]  /*9c20*/  @!P1 SYNCS.PHASECHK.TRANS64 P1, [R3+URZ], R0 ;  /* 0x00000000030095a7 */ /* 0x000ea4000802007f */
[----:B--2---:R-:W-:Y:S05]  /*9c30*/  @!P1 BRA `(.L_x_17) ;  /* 0xfffffffc00f09947 */ /* 0x004fea000383ffff */
[----:B------:R-:W-:Y:S05]  /*9c40*/  BRA `(.L_x_16) ;  /* 0xffffff7800287947 */ /* 0x000fea000383ffff */
.L_x_22:
[----:B-1----:R-:W-:-:S04]  /*9c50*/  IMAD.U32 R4, RZ, RZ, UR4 ;  /* 0x00000004ff047e24 */ /* 0x002fc8000f8e00ff */
[----:B------:R1:W2:Y:S03]  /*9c60*/  SYNCS.PHASECHK.TRANS64.TRYWAIT P1, [R4+URZ], R3 ;  /* 0x00000003040075a7 */ /* 0x0002a6000802017f */
[----:B--2---:R-:W-:Y:S05]  /*9c70*/  @!P1 NANOSLEEP.SYNCS 0x989680 ;  /* 0x009896800000995d */ /* 0x004fea0003900000 */
[----:B------:R-:W2:Y:S02]  /*9c80*/  @!P1 SYNCS.PHASECHK.TRANS64 P1, [R4+URZ], R3 ;  /* 0x00000003040095a7 */ /* 0x000ea4000802007f */
[----:B--2---:R-:W-:Y:S05]  /*9c90*/  @!P1 BRA `(.L_x_22) ;  /* 0xfffffffc00ec9947 */ /* 0x004fea000383ffff */
[----:B------:R-:W-:Y:S05]  /*9ca0*/  BRA `(.L_x_21) ;  /* 0xffffff8400cc7947 */ /* 0x000fea000383ffff */
.L_x_161:
[----:B------:R-:W-:Y:S01]  /*9cb0*/  BSSY B1, `(.L_x_181) ;  /* 0x0000006000017945 */ /* 0x000fe20003800000 */
[----:B------:R-:W-:-:S07]  /*9cc0*/  IMAD.MOV.U32 R15, RZ, RZ, -0x1 ;  /* 0xffffffffff0f7424 */ /* 0x000fce00078e00ff */
[----:B------:R-:W-:Y:S05]  /*9cd0*/  WARPSYNC.COLLECTIVE R15, `(.L_x_182) ;  /* 0x000000000f0c7348 */ /* 0x000fea0003c00000 */
[----:B------:R-:W-:Y:S02]  /*9ce0*/  ELECT P6, UR62, PT ;  /* 0x00000000003e782f */ /* 0x000fe400038c0000 */
[----:B------:R-:W-:Y:S01]  /*9cf0*/  MOV R14, UR62 ;  /* 0x0000003e000e7c02 */ /* 0x000fe20008000f00 */
[----:B------:R-:W-:Y:S10]  /*9d00*/  ENDCOLLECTIVE ;  /* 0x000000000000791b */ /* 0x000ff40003800000 */
.L_x_182:
[----:B------:R-:W-:Y:S05]  /*9d10*/  BSYNC B1 ;  /* 0x0000000000017941 */ /* 0x000fea0003800000 */
.L_x_181:
[----:B------:R-:W-:Y:S05]  /*9d20*/  BRA `(.L_x_183) ;  /* 0xffffffec00b87947 */ /* 0x000fea000383ffff */
.L_x_164:
[----:B0-----:R0:W1:Y:S02]  /*9d30*/  SYNCS.PHASECHK.TRANS64.TRYWAIT P1, [R14+URZ+0x20], R7 ;  /* 0x000020070e0075a7 */ /* 0x001064000802017f */
[----:B-1----:R-:W-:Y:S05]  /*9d40*/  @!P1 NANOSLEEP.SYNCS 0x989680 ;  /* 0x009896800000995d */ /* 0x002fea0003900000 */
[----:B------:R-:W1:Y:S02]  /*9d50*/  @!P1 SYNCS.PHASECHK.TRANS64 P1, [R14+URZ+0x20], R7 ;  /* 0x000020070e0095a7 */ /* 0x000e64000802007f */
[----:B-1----:R-:W-:Y:S05]  /*9d60*/  @!P1 BRA `(.L_x_164) ;  /* 0xfffffffc00f09947 */ /* 0x002fea000383ffff */
[----:B------:R-:W-:Y:S05]  /*9d70*/  BRA `(.L_x_184) ;  /* 0xffffffec00ec7947 */ /* 0x000fea000383ffff */
.L_x_173:
[----:B------:R-:W-:Y:S01]  /*9d80*/  BSSY B0, `(.L_x_185) ;  /* 0x0000006000007945 */ /* 0x000fe20003800000 */
[----:B------:R-:W-:-:S07]  /*9d90*/  IMAD.MOV.U32 R15, RZ, RZ, -0x1 ;  /* 0xffffffffff0f7424 */ /* 0x000fce00078e00ff */
[----:B------:R-:W-:Y:S05]  /*9da0*/  WARPSYNC.COLLECTIVE R15, `(.L_x_186) ;  /* 0x000000000f0c7348 */ /* 0x000fea0003c00000 */
[----:B------:R-:W-:Y:S02]  /*9db0*/  ELECT P6, UR62, PT ;  /* 0x00000000003e782f */ /* 0x000fe400038c0000 */
[----:B------:R-:W-:Y:S01]  /*9dc0*/  MOV R14, UR62 ;  /* 0x0000003e000e7c02 */ /* 0x000fe20008000f00 */
[----:B------:R-:W-:Y:S10]  /*9dd0*/  ENDCOLLECTIVE ;  /* 0x000000000000791b */ /* 0x000ff40003800000 */
.L_x_186:
[----:B------:R-:W-:Y:S05]  /*9de0*/  BSYNC B0 ;  /* 0x0000000000007941 */ /* 0x000fea0003800000 */
.L_x_185:
[----:B------:R-:W-:Y:S05]  /*9df0*/  BRA `(.L_x_187) ;  /* 0xfffffff800cc7947 */ /* 0x000fea000383ffff */
.L_x_177:
[----:B0-----:R0:W1:Y:S02]  /*9e00*/  SYNCS.PHASECHK.TRANS64.TRYWAIT P0, [R7+URZ], R4 ;  /* 0x00000004070075a7 */ /* 0x001064000800017f */
[----:B-1----:R-:W-:Y:S05]  /*9e10*/  @!P0 NANOSLEEP.SYNCS 0x989680 ;  /* 0x009896800000895d */ /* 0x002fea0003900000 */
[----:B------:R-:W1:Y:S02]  /*9e20*/  @!P0 SYNCS.PHASECHK.TRANS64 P0, [R7+URZ], R4 ;  /* 0x00000004070085a7 */ /* 0x000e64000800007f */
[----:B-1----:R-:W-:Y:S05]  /*9e30*/  @!P0 BRA `(.L_x_177) ;  /* 0xfffffffc00f08947 */ /* 0x002fea000383ffff */
[----:B------:R-:W-:Y:S05]  /*9e40*/  BRA `(.L_x_188) ;  /* 0xfffffffc000c7947 */ /* 0x000fea000383ffff */
.L_x_178:
[----:B0-----:R0:W1:Y:S02]  /*9e50*/  SYNCS.PHASECHK.TRANS64.TRYWAIT P0, [R8+URZ], R5 ;  /* 0x00000005080075a7 */ /* 0x001064000800017f */
[----:B-1----:R-:W-:Y:S05]  /*9e60*/  @!P0 NANOSLEEP.SYNCS 0x989680 ;  /* 0x009896800000895d */ /* 0x002fea0003900000 */
[----:B------:R-:W1:Y:S02]  /*9e70*/  @!P0 SYNCS.PHASECHK.TRANS64 P0, [R8+URZ], R5 ;  /* 0x00000005080085a7 */ /* 0x000e64000800007f */
[----:B-1----:R-:W-:Y:S05]  /*9e80*/  @!P0 BRA `(.L_x_178) ;  /* 0xfffffffc00f08947 */ /* 0x002fea000383ffff */
[----:B------:R-:W-:Y:S05]  /*9e90*/  BRA `(.L_x_189) ;  /* 0xfffffffc001c7947 */ /* 0x000fea000383ffff */
.L_x_179:
[----:B-1----:R1:W2:Y:S02]  /*9ea0*/  SYNCS.PHASECHK.TRANS64.TRYWAIT P0, [R11+URZ], R6 ;  /* 0x000000060b0075a7 */ /* 0x0022a4000800017f */
[----:B--2---:R-:W-:Y:S05]  /*9eb0*/  @!P0 NANOSLEEP.SYNCS 0x989680 ;  /* 0x009896800000895d */ /* 0x004fea0003900000 */
[----:B------:R-:W2:Y:S02]  /*9ec0*/  @!P0 SYNCS.PHASECHK.TRANS64 P0, [R11+URZ], R6 ;  /* 0x000000060b0085a7 */ /* 0x000ea4000800007f */
[----:B--2---:R-:W-:Y:S05]  /*9ed0*/  @!P0 BRA `(.L_x_179) ;  /* 0xfffffffc00f08947 */ /* 0x004fea000383ffff */
[----:B------:R-:W-:Y:S05]  /*9ee0*/  BRA `(.L_x_190) ;  /* 0xfffffffc00247947 */ /* 0x000fea000383ffff */
.L_x_191:
[----:B------:R-:W-:-:S00]  /*9ef0*/  BRA `(.L_x_191) ;  /* 0xfffffffc00fc7947 */ /* 0x000fc0000383ffff */
[----:B------:R-:W-:-:S00]  /*9f00*/  NOP ;  /* 0x0000000000007918 */ /* 0x000fc00000000000 */
[----:B------:R-:W-:-:S00]  /*9f10*/  NOP ;  /* 0x0000000000007918 */ /* 0x000fc00000000000 */
[----:B------:R-:W-:-:S00]  /*9f20*/  NOP ;  /* 0x0000000000007918 */ /* 0x000fc00000000000 */
[----:B------:R-:W-:-:S00]  /*9f30*/  NOP ;  /* 0x0000000000007918 */ /* 0x000fc00000000000 */
[----:B------:R-:W-:-:S00]  /*9f40*/  NOP ;  /* 0x0000000000007918 */ /* 0x000fc00000000000 */
[----:B------:R-:W-:-:S00]  /*9f50*/  NOP ;  /* 0x0000000000007918 */ /* 0x000fc00000000000 */
[----:B------:R-:W-:-:S00]  /*9f60*/  NOP ;  /* 0x0000000000007918 */ /* 0x000fc00000000000 */
[----:B------:R-:W-:-:S00]  /*9f70*/  NOP ;  /* 0x0000000000007918 */ /* 0x000fc00000000000 */
.L_x_192:


//--------------------- .nv.global.init           --------------------------
	.section	.nv.global.init,"aw",@progbits
.nv.global.init:
	.type		$str$22,@object
	.size		$str$22,($str$23 - $str$22)
$str$22:
        /*0000*/ 	.byte	0x6b, 0x5f, 0x74, 0x69, 0x6c, 0x65, 0x5f, 0x63, 0x6f, 0x75, 0x6e, 0x74, 0x20, 0x3e, 0x3d, 0x20
        /*0010*/ 	.byte	0x31, 0x00
	.type		$str$23,@object
	.size		$str$23,(__unnamed_1 - $str$23)
$str$23:
        /*0012*/ 	.byte	0x2f, 0x74, 0x6d, 0x70, 0x2f, 0x63, 0x75, 0x74, 0x6c, 0x61, 0x73, 0x73, 0x5f, 0x73, 0x77, 0x65
        /*0022*/ 	.byte	0x65, 0x70, 0x5f, 0x73, 0x72, 0x63, 0x2f, 0x69, 0x6e, 0x63, 0x6c, 0x75, 0x64, 0x65, 0x2f, 0x63
        /*0032*/ 	.byte	0x75, 0x74, 0x6c, 0x61, 0x73, 0x73, 0x2f, 0x67, 0x65, 0x6d, 0x6d, 0x2f, 0x63, 0x6f, 0x6c, 0x6c
        /*0042*/ 	.byte	0x65, 0x63, 0x74, 0x69, 0x76, 0x65, 0x2f, 0x73, 0x6d, 0x39, 0x30, 0x5f, 0x6d, 0x6d, 0x61, 0x5f
        /*0052*/ 	.byte	0x74, 0x6d, 0x61, 0x5f, 0x67, 0x6d, 0x6d, 0x61, 0x5f, 0x73, 0x73, 0x5f, 0x77, 0x61, 0x72, 0x70
        /*0062*/ 	.byte	0x73, 0x70, 0x65, 0x63, 0x69, 0x61, 0x6c, 0x69, 0x7a, 0x65, 0x64, 0x2e, 0x68, 0x70, 0x70, 0x00
	.type		__unnamed_1,@object
	.size		__unnamed_1,(.L_0 - __unnamed_1)
__unnamed_1:
        /*0072*/ 	.byte	0x76, 0x6f, 0x69, 0x64, 0x20, 0x63, 0x75, 0x74, 0x6c, 0x61, 0x73, 0x73, 0x3a, 0x3a, 0x67, 0x65
        /* <DEDUP_REMOVED lines=176> */
        /*0b82*/ 	.byte	0x74, 0x65, 0x3a, 0x3a, 0x69, 0x64, 0x65, 0x6e, 0x74, 0x69, 0x74, 0x79, 0x5d, 0x00
.L_0:


//--------------------- .nv.shared._ZN7cutlass13device_kernelINS_4gemm6kernel13GemmUniversalIN4cute5tupleIJiiiiEEENS1_10collective13CollectiveMmaINS1_34MainloopSm90TmaGmmaWarpSpecializedILi4ENS5_IJNS4_1CILi1EEESB_SB_EEENS1_35KernelTmaWarpSpecializedCooperativeEEENS5_IJNSA_ILi256EEENSA_ILi64EEENSA_ILi128EEEEEENS_10tfloat32_tENS5_IJlSB_lEEESJ_SK_NS4_8TiledMMAINS4_8MMA_AtomIJNS4_4SM904GMMA29MMA_64x64x8_F32TF32TF32_SS_TNILNSO_7ScaleInE1ELSQ_1EEEEEENS4_6LayoutINS5_IJNSA_ILi2EEESB_SB_EEENS5_IJSB_NSA_ILi0EEESW_EEEEENS5_IJNS4_10UnderscoreESZ_SZ_EEEEENS4_13SM90_TMA_LOADENS4_14ComposedLayoutINS4_7SwizzleILi3ELi4ELi3EEENS4_18smem_ptr_flag_bitsILi32EEENST_INS5_IJNSA_ILi8EEENSA_ILi32EEEEEENS5_IJS19_SB_EEEEEEEvNS4_8identityES12_S1D_vS1E_EENS_8epilogue10collective6detail29Sm90TmaWarpSpecializedAdapterINS1H_15DefaultEpilogueISJ_SK_SK_NS1G_6thread17LinearCombinationISJ_Li1EffLNS1L_9ScaleType4KindE0ELNS_15FloatRoundStyleE2ESJ_EENS1_15EpilogueDefaultEEEEEvvEEEEvNT_6ParamsE --------------------------
	.section	.nv.shared._ZN7cutlass13device_kernelINS_4gemm6kernel13GemmUniversalIN4cute5tupleIJiiiiEEENS1_10collective13CollectiveMmaINS1_34MainloopSm90TmaGmmaWarpSpecializedILi4ENS5_IJNS4_1CILi1EEESB_SB_EEENS1_35KernelTmaWarpSpecializedCooperativeEEENS5_IJNSA_ILi256EEENSA_ILi64EEENSA_ILi128EEEEEENS_10tfloat32_tENS5_IJlSB_lEEESJ_SK_NS4_8TiledMMAINS4_8MMA_AtomIJNS4_4SM904GMMA29MMA_64x64x8_F32TF32TF32_SS_TNILNSO_7ScaleInE1ELSQ_1EEEEEENS4_6LayoutINS5_IJNSA_ILi2EEESB_SB_EEENS5_IJSB_NSA_ILi0EEESW_EEEEENS5_IJNS4_10UnderscoreESZ_SZ_EEEEENS4_13SM90_TMA_LOADENS4_14ComposedLayoutINS4_7SwizzleILi3ELi4ELi3EEENS4_18smem_ptr_flag_bitsILi32EEENST_INS5_IJNSA_ILi8EEENSA_ILi32EEEEEENS5_IJS19_SB_EEEEEEEvNS4_8identityES12_S1D_vS1E_EENS_8epilogue10collective6detail29Sm90TmaWarpSpecializedAdapterINS1H_15DefaultEpilogueISJ_SK_SK_NS1G_6thread17LinearCombinationISJ_Li1EffLNS1L_9ScaleType4KindE0ELNS_15FloatRoundStyleE2ESJ_EENS1_15EpilogueDefaultEEEEEvvEEEEvNT_6ParamsE,"aw",@nobits
	.sectionflags	@""
	.align	16
	.zero		1024


//--------------------- .nv.shared.reserved.0     --------------------------
	.section	.nv.shared.reserved.0,"aw",@nobits
	.weak		__nv_reservedSMEM_offset_0_alias
	.size		__nv_reservedSMEM_offset_0_alias, 0, 0
	.other		__nv_reservedSMEM_offset_0_alias,@"STO_CUDA_RESERVED_SHARED STV_DEFAULT"
__nv_reservedSMEM_offset_0_alias:
	.zero		0


//--------------------- .nv.global                --------------------------
	.section	.nv.global,"aw",@nobits
.nv.global:
	.type		_ZN39_INTERNAL_e9a228d3_4_k_cu_b8efeef4_60264cute1_E,@object
	.size		_ZN39_INTERNAL_e9a228d3_4_k_cu_b8efeef4_60264cute1_E,(_ZN39_INTERNAL_e9a228d3_4_k_cu_b8efeef4_60264cuda3std3__45__cpo6cbeginE - _ZN39_INTERNAL_e9a228d3_4_k_cu_b8efeef4_60264cute1_E)
_ZN39_INTERNAL_e9a228d3_4_k_cu_b8efeef4_60264cute1_E:
	.zero		1
	.type		_ZN39_INTERNAL_e9a228d3_4_k_cu_b8efeef4_60264cuda3std3__45__cpo6cbeginE,@object
	.size		_ZN39_INTERNAL_e9a228d3_4_k_cu_b8efeef4_60264cuda3std3__45__cpo6cbeginE,(_ZN39_INTERNAL_e9a228d3_4_k_cu_b8efeef4_60264cuda3std3__48in_placeE - _ZN39_INTERNAL_e9a228d3_4_k_cu_b8efeef4_60264cuda3std3__45__cpo6cbeginE)
_ZN39_INTERNAL_e9a228d3_4_k_cu_b8efeef4_60264cuda3std3__45__cpo6cbeginE:
	.zero		1
	.type		_ZN39_INTERNAL_e9a228d3_4_k_cu_b8efeef4_60264cuda3std3__48in_placeE,@object
	.size		_ZN39_INTERNAL_e9a228d3_4_k_cu_b8efeef4_60264cuda3std3__48in_placeE,(_ZN39_INTERNAL_e9a228d3_4_k_cu_b8efeef4_60264cuda3std6ranges3__45__cpo9iter_moveE - _ZN39_INTERNAL_e9a228d3_4_k_cu_b8efeef4_60264cuda3std3__48in_placeE)
_ZN39_INTERNAL_e9a228d3_4_k_cu_b8efeef4_60264cuda3std3__48in_placeE:
	.zero		1
	.type		_ZN39_INTERNAL_e9a228d3_4_k_cu_b8efeef4_60264cuda3std6ranges3__45__cpo9iter_moveE,@object
	.size		_ZN39_INTERNAL_e9a228d3_4_k_cu_b8efeef4_60264cuda3std6ranges3__45__cpo9iter_moveE,(_ZN39_INTERNAL_e9a228d3_4_k_cu_b8efeef4_60264cuda3std3__45__cpo5beginE - _ZN39_INTERNAL_e9a228d3_4_k_cu_b8efeef4_60264cuda3std6ranges3__45__cpo9iter_moveE)
_ZN39_INTERNAL_e9a228d3_4_k_cu_b8efeef4_60264cuda3std6ranges3__45__cpo9iter_moveE:
	.zero		1
	.type		_ZN39_INTERNAL_e9a228d3_4_k_cu_b8efeef4_60264cuda3std3__45__cpo5beginE,@object
	.size		_ZN39_INTERNAL_e9a228d3_4_k_cu_b8efeef4_60264cuda3std3__45__cpo5beginE,(_ZN39_INTERNAL_e9a228d3_4_k_cu_b8efeef4_60264cuda3std3__441_GLOBAL__N__e9a228d3_4_k_cu_b8efeef4_60266ignoreE - _ZN39_INTERNAL_e9a228d3_4_k_cu_b8efeef4_60264cuda3std3__45__cpo5beginE)
_ZN39_INTERNAL_e9a228d3_4_k_cu_b8efeef4_60264cuda3std3__45__cpo5beginE:
	.zero		1
	.type		_ZN39_INTERNAL_e9a228d3_4_k_cu_b8efeef4_60264cuda3std3__441_GLOBAL__N__e9a228d3_4_k_cu_b8efeef4_60266ignoreE,@object
	.size		_ZN39_INTERNAL_e9a228d3_4_k_cu_b8efeef4_60264cuda3std3__441_GLOBAL__N__e9a228d3_4_k_cu_b8efeef4_60266ignoreE,(_ZN39_INTERNAL_e9a228d3_4_k_cu_b8efeef4_60264cute7productE - _ZN39_INTERNAL_e9a228d3_4_k_cu_b8efeef4_60264cuda3std3__441_GLOBAL__N__e9a228d3_4_k_cu_b8efeef4_60266ignoreE)
_ZN39_INTERNAL_e9a228d3_4_k_cu_b8efeef4_60264cuda3std3__441_GLOBAL__N__e9a228d3_4_k_cu_b8efeef4_60266ignoreE:
	.zero		1
	.type		_ZN39_INTERNAL_e9a228d3_4_k_cu_b8efeef4_60264cute7productE,@object
	.size		_ZN39_INTERNAL_e9a228d3_4_k_cu_b8efeef4_60264cute7productE,(_ZN39_INTERNAL_e9a228d3_4_k_cu_b8efeef4_60264cuda3std3__45__cpo3endE - _ZN39_INTERNAL_e9a228d3_4_k_cu_b8efeef4_60264cute7productE)
_ZN39_INTERNAL_e9a228d3_4_k_cu_b8efeef4_60264cute7productE:
	.zero		1
	.type		_ZN39_INTERNAL_e9a228d3_4_k_cu_b8efeef4_60264cuda3std3__45__cpo3endE,@object
	.size		_ZN39_INTERNAL_e9a228d3_4_k_cu_b8efeef4_60264cuda3std3__45__cpo3endE,(_ZN39_INTERNAL_e9a228d3_4_k_cu_b8efeef4_60264cuda3std3__419piecewise_constructE - _ZN39_INTERNAL_e9a228d3_4_k_cu_b8efeef4_60264cuda3std3__45__cpo3endE)
_ZN39_INTERNAL_e9a228d3_4_k_cu_b8efeef4_60264cuda3std3__45__cpo3endE:
	.zero		1
	.type		_ZN39_INTERNAL_e9a228d3_4_k_cu_b8efeef4_60264cuda3std3__419piecewise_constructE,@object
	.size		_ZN39_INTERNAL_e9a228d3_4_k_cu_b8efeef4_60264cuda3std3__419piecewise_constructE,(_ZN39_INTERNAL_e9a228d3_4_k_cu_b8efeef4_60264cuda3std3__45__cpo4cendE - _ZN39_INTERNAL_e9a228d3_4_k_cu_b8efeef4_60264cuda3std3__419piecewise_constructE)
_ZN39_INTERNAL_e9a228d3_4_k_cu_b8efeef4_60264cuda3std3__419piecewise_constructE:
	.zero		1
	.type		_ZN39_INTERNAL_e9a228d3_4_k_cu_b8efeef4_60264cuda3std3__45__cpo4cendE,@object
	.size		_ZN39_INTERNAL_e9a228d3_4_k_cu_b8efeef4_60264cuda3std3__45__cpo4cendE,(_ZN39_INTERNAL_e9a228d3_4_k_cu_b8efeef4_60264cuda3std6ranges3__45__cpo4swapE - _ZN39_INTERNAL_e9a228d3_4_k_cu_b8efeef4_60264cuda3std3__45__cpo4cendE)
_ZN39_INTERNAL_e9a228d3_4_k_cu_b8efeef4_60264cuda3std3__45__cpo4cendE:
	.zero		1
	.type		_ZN39_INTERNAL_e9a228d3_4_k_cu_b8efeef4_60264cuda3std6ranges3__45__cpo4swapE,@object
	.size		_ZN39_INTERNAL_e9a228d3_4_k_cu_b8efeef4_60264cuda3std6ranges3__45__cpo4swapE,(.L_8 - _ZN39_INTERNAL_e9a228d3_4_k_cu_b8efeef4_60264cuda3std6ranges3__45__cpo4swapE)
_ZN39_INTERNAL_e9a228d3_4_k_cu_b8efeef4_60264cuda3std6ranges3__45__cpo4swapE:
	.zero		1
.L_8:


//--------------------- .nv.constant0._ZN7cutlass13device_kernelINS_4gemm6kernel13GemmUniversalIN4cute5tupleIJiiiiEEENS1_10collective13CollectiveMmaINS1_34MainloopSm90TmaGmmaWarpSpecializedILi4ENS5_IJNS4_1CILi1EEESB_SB_EEENS1_35KernelTmaWarpSpecializedCooperativeEEENS5_IJNSA_ILi256EEENSA_ILi64EEENSA_ILi128EEEEEENS_10tfloat32_tENS5_IJlSB_lEEESJ_SK_NS4_8TiledMMAINS4_8MMA_AtomIJNS4_4SM904GMMA29MMA_64x64x8_F32TF32TF32_SS_TNILNSO_7ScaleInE1ELSQ_1EEEEEENS4_6LayoutINS5_IJNSA_ILi2EEESB_SB_EEENS5_IJSB_NSA_ILi0EEESW_EEEEENS5_IJNS4_10UnderscoreESZ_SZ_EEEEENS4_13SM90_TMA_LOADENS4_14ComposedLayoutINS4_7SwizzleILi3ELi4ELi3EEENS4_18smem_ptr_flag_bitsILi32EEENST_INS5_IJNSA_ILi8EEENSA_ILi32EEEEEENS5_IJS19_SB_EEEEEEEvNS4_8identityES12_S1D_vS1E_EENS_8epilogue10collective6detail29Sm90TmaWarpSpecializedAdapterINS1H_15DefaultEpilogueISJ_SK_SK_NS1G_6thread17LinearCombinationISJ_Li1EffLNS1L_9ScaleType4KindE0ELNS_15FloatRoundStyleE2ESJ_EENS1_15EpilogueDefaultEEEEEvvEEEEvNT_6ParamsE --------------------------
	.section	.nv.constant0._ZN7cutlass13device_kernelINS_4gemm6kernel13GemmUniversalIN4cute5tupleIJiiiiEEENS1_10collective13CollectiveMmaINS1_34MainloopSm90TmaGmmaWarpSpecializedILi4ENS5_IJNS4_1CILi1EEESB_SB_EEENS1_35KernelTmaWarpSpecializedCooperativeEEENS5_IJNSA_ILi256EEENSA_ILi64EEENSA_ILi128EEEEEENS_10tfloat32_tENS5_IJlSB_lEEESJ_SK_NS4_8TiledMMAINS4_8MMA_AtomIJNS4_4SM904GMMA29MMA_64x64x8_F32TF32TF32_SS_TNILNSO_7ScaleInE1ELSQ_1EEEEEENS4_6LayoutINS5_IJNSA_ILi2EEESB_SB_EEENS5_IJSB_NSA_ILi0EEESW_EEEEENS5_IJNS4_10UnderscoreESZ_SZ_EEEEENS4_13SM90_TMA_LOADENS4_14ComposedLayoutINS4_7SwizzleILi3ELi4ELi3EEENS4_18smem_ptr_flag_bitsILi32EEENST_INS5_IJNSA_ILi8EEENSA_ILi32EEEEEENS5_IJS19_SB_EEEEEEEvNS4_8identityES12_S1D_vS1E_EENS_8epilogue10collective6detail29Sm90TmaWarpSpecializedAdapterINS1H_15DefaultEpilogueISJ_SK_SK_NS1G_6thread17LinearCombinationISJ_Li1EffLNS1L_9ScaleType4KindE0ELNS_15FloatRoundStyleE2ESJ_EENS1_15EpilogueDefaultEEEEEvvEEEEvNT_6ParamsE,"a",@progbits
	.sectionflags	@""
	.align	4
.nv.constant0._ZN7cutlass13device_kernelINS_4gemm6kernel13GemmUniversalIN4cute5tupleIJiiiiEEENS1_10collective13CollectiveMmaINS1_34MainloopSm90TmaGmmaWarpSpecializedILi4ENS5_IJNS4_1CILi1EEESB_SB_EEENS1_35KernelTmaWarpSpecializedCooperativeEEENS5_IJNSA_ILi256EEENSA_ILi64EEENSA_ILi128EEEEEENS_10tfloat32_tENS5_IJlSB_lEEESJ_SK_NS4_8TiledMMAINS4_8MMA_AtomIJNS4_4SM904GMMA29MMA_64x64x8_F32TF32TF32_SS_TNILNSO_7ScaleInE1ELSQ_1EEEEEENS4_6LayoutINS5_IJNSA_ILi2EEESB_SB_EEENS5_IJSB_NSA_ILi0EEESW_EEEEENS5_IJNS4_10UnderscoreESZ_SZ_EEEEENS4_13SM90_TMA_LOADENS4_14ComposedLayoutINS4_7SwizzleILi3ELi4ELi3EEENS4_18smem_ptr_flag_bitsILi32EEENST_INS5_IJNSA_ILi8EEENSA_ILi32EEEEEENS5_IJS19_SB_EEEEEEEvNS4_8identityES12_S1D_vS1E_EENS_8epilogue10collective6detail29Sm90TmaWarpSpecializedAdapterINS1H_15DefaultEpilogueISJ_SK_SK_NS1G_6thread17LinearCombinationISJ_Li1EffLNS1L_9ScaleType4KindE0ELNS_15FloatRoundStyleE2ESJ_EENS1_15EpilogueDefaultEEEEEvvEEEEvNT_6ParamsE:
	.zero		1664


//--------------------- SYMBOLS --------------------------

	.type		.nv.reservedSmem.offset0,@object
	.size		.nv.reservedSmem.offset0,0x4
	.type		__assertfail,@function
